	.target	sm_90a

	.elftype	@"ET_EXEC"


//--------------------- .note.nv.tkinfo           --------------------------
	.section	.note.nv.tkinfo,"",@"SHT_NOTE"
	.sectionflags	@"SHF_NOTE_NV_TKINFO"
	.tkinfo
        /*0018*/ 	.word	0x00000002
        /*0030*/ 	.string	""
        /*0030*/ 	.string	"ptxas"
        /*0030*/ 	.string	"Cuda compilation tools, release 13.0, V13.0.88"
        /*0030*/ 	.string	"Build cuda_13.0.r13.0/compiler.36424714_0"
        /*0030*/ 	.string	"-v  -suppress-debug-info  -lineinfo  -arch sm_90a "



//--------------------- .note.nv.cuinfo           --------------------------
	.section	.note.nv.cuinfo,"",@"SHT_NOTE"
	.sectionflags	@"SHF_NOTE_NV_CUINFO"
        /*0018*/ 	.short	0x0002
        /*001a*/ 	.short	0x005a
        /*001c*/ 	.short	0x0082
	.zero		2


//--------------------- .nv.info                  --------------------------
	.section	.nv.info,"",@"SHT_CUDA_INFO"
	.align	4


	//----- nvinfo : EIATTR_REGCOUNT
	.align		4
        /*0000*/ 	.byte	0x04, 0x2f
        /*0002*/ 	.short	(.L_1 - .L_0)
	.align		4
.L_0:
        /*0004*/ 	.word	index@(matmul_kernel)
        /*0008*/ 	.word	0x00000068


	//----- nvinfo : EIATTR_FRAME_SIZE
	.align		4
.L_1:
        /*000c*/ 	.byte	0x04, 0x11
        /*000e*/ 	.short	(.L_3 - .L_2)
	.align		4
.L_2:
        /*0010*/ 	.word	index@(matmul_kernel)
        /*0014*/ 	.word	0x00000000


	//----- nvinfo : EIATTR_MIN_STACK_SIZE
	.align		4
.L_3:
        /*0018*/ 	.byte	0x04, 0x12
        /*001a*/ 	.short	(.L_5 - .L_4)
	.align		4
.L_4:
        /*001c*/ 	.word	index@(matmul_kernel)
        /*0020*/ 	.word	0x00000000
.L_5:


//--------------------- .nv.compat                --------------------------
	.section	.nv.compat,"",@"SHT_CUDA_COMPAT_INFO"
	.align	4
        /*0000*/ 	.byte	0x02, 0x09, 0x01, 0x00, 0x02, 0x02, 0x01, 0x00, 0x02, 0x05, 0x05, 0x00, 0x03, 0x07, 0x01, 0x01
        /*0010*/ 	.byte	0x02, 0x03, 0x00, 0x00, 0x02, 0x06, 0x01, 0x00, 0x04, 0x0b, 0x08, 0x00, 0x00, 0x00, 0x00, 0x00
        /*0020*/ 	.byte	0x00, 0x00, 0x00, 0x00


//--------------------- .nv.info.matmul_kernel    --------------------------
	.section	.nv.info.matmul_kernel,"",@"SHT_CUDA_INFO"
	.sectionflags	@""
	.align	4


	//----- nvinfo : EIATTR_CUDA_API_VERSION
	.align		4
        /*0000*/ 	.byte	0x04, 0x37
        /*0002*/ 	.short	(.L_7 - .L_6)
.L_6:
        /*0004*/ 	.word	0x00000082


	//----- nvinfo : EIATTR_KPARAM_INFO
	.align		4
.L_7:
        /*0008*/ 	.byte	0x04, 0x17
        /*000a*/ 	.short	(.L_9 - .L_8)
.L_8:
        /*000c*/ 	.word	0x00000000
        /*0010*/ 	.short	0x000d
        /*0012*/ 	.short	0x0048
        /*0014*/ 	.byte	0x00, 0xf4, 0x21, 0x00


	//----- nvinfo : EIATTR_KPARAM_INFO
	.align		4
.L_9:
        /*0018*/ 	.byte	0x04, 0x17
        /*001a*/ 	.short	(.L_11 - .L_10)
.L_10:
        /*001c*/ 	.word	0x00000000
        /*0020*/ 	.short	0x000c
        /*0022*/ 	.short	0x0040
        /*0024*/ 	.byte	0x00, 0xf4, 0x21, 0x00


	//----- nvinfo : EIATTR_KPARAM_INFO
	.align		4
.L_11:
        /*0028*/ 	.byte	0x04, 0x17
        /*002a*/ 	.short	(.L_13 - .L_12)
.L_12:
        /*002c*/ 	.word	0x00000000
        /*0030*/ 	.short	0x000b
        /*0032*/ 	.short	0x0038
        /*0034*/ 	.byte	0x00, 0xf0, 0x11, 0x00


	//----- nvinfo : EIATTR_KPARAM_INFO
	.align		4
.L_13:
        /*0038*/ 	.byte	0x04, 0x17
        /*003a*/ 	.short	(.L_15 - .L_14)
.L_14:
        /*003c*/ 	.word	0x00000000
        /*0040*/ 	.short	0x000a
        /*0042*/ 	.short	0x0034
        /*0044*/ 	.byte	0x00, 0xf0, 0x11, 0x00


	//----- nvinfo : EIATTR_KPARAM_INFO
	.align		4
.L_15:
        /*0048*/ 	.byte	0x04, 0x17
        /*004a*/ 	.short	(.L_17 - .L_16)
.L_16:
        /*004c*/ 	.word	0x00000000
        /*0050*/ 	.short	0x0009
        /*0052*/ 	.short	0x0030
        /*0054*/ 	.byte	0x00, 0xf0, 0x11, 0x00


	//----- nvinfo : EIATTR_KPARAM_INFO
	.align		4
.L_17:
        /*0058*/ 	.byte	0x04, 0x17
        /*005a*/ 	.short	(.L_19 - .L_18)
.L_18:
        /*005c*/ 	.word	0x00000000
        /*0060*/ 	.short	0x0008
        /*0062*/ 	.short	0x002c
        /*0064*/ 	.byte	0x00, 0xf0, 0x11, 0x00


	//----- nvinfo : EIATTR_KPARAM_INFO
	.align		4
.L_19:
        /*0068*/ 	.byte	0x04, 0x17
        /*006a*/ 	.short	(.L_21 - .L_20)
.L_20:
        /*006c*/ 	.word	0x00000000
        /*0070*/ 	.short	0x0007
        /*0072*/ 	.short	0x0028
        /*0074*/ 	.byte	0x00, 0xf0, 0x11, 0x00


	//----- nvinfo : EIATTR_KPARAM_INFO
	.align		4
.L_21:
        /*0078*/ 	.byte	0x04, 0x17
        /*007a*/ 	.short	(.L_23 - .L_22)
.L_22:
        /*007c*/ 	.word	0x00000000
        /*0080*/ 	.short	0x0006
        /*0082*/ 	.short	0x0024
        /*0084*/ 	.byte	0x00, 0xf0, 0x11, 0x00


	//----- nvinfo : EIATTR_KPARAM_INFO
	.align		4
.L_23:
        /*0088*/ 	.byte	0x04, 0x17
        /*008a*/ 	.short	(.L_25 - .L_24)
.L_24:
        /*008c*/ 	.word	0x00000000
        /*0090*/ 	.short	0x0005
        /*0092*/ 	.short	0x0020
        /*0094*/ 	.byte	0x00, 0xf0, 0x11, 0x00


	//----- nvinfo : EIATTR_KPARAM_INFO
	.align		4
.L_25:
        /*0098*/ 	.byte	0x04, 0x17
        /*009a*/ 	.short	(.L_27 - .L_26)
.L_26:
        /*009c*/ 	.word	0x00000000
        /*00a0*/ 	.short	0x0004
        /*00a2*/ 	.short	0x001c
        /*00a4*/ 	.byte	0x00, 0xf0, 0x11, 0x00


	//----- nvinfo : EIATTR_KPARAM_INFO
	.align		4
.L_27:
        /*00a8*/ 	.byte	0x04, 0x17
        /*00aa*/ 	.short	(.L_29 - .L_28)
.L_28:
        /*00ac*/ 	.word	0x00000000
        /*00b0*/ 	.short	0x0003
        /*00b2*/ 	.short	0x0018
        /*00b4*/ 	.byte	0x00, 0xf0, 0x11, 0x00


	//----- nvinfo : EIATTR_KPARAM_INFO
	.align		4
.L_29:
        /*00b8*/ 	.byte	0x04, 0x17
        /*00ba*/ 	.short	(.L_31 - .L_30)
.L_30:
        /*00bc*/ 	.word	0x00000000
        /*00c0*/ 	.short	0x0002
        /*00c2*/ 	.short	0x0010
        /*00c4*/ 	.byte	0x00, 0xf4, 0x21, 0x00


	//----- nvinfo : EIATTR_KPARAM_INFO
	.align		4
.L_31:
        /*00c8*/ 	.byte	0x04, 0x17
        /*00ca*/ 	.short	(.L_33 - .L_32)
.L_32:
        /*00cc*/ 	.word	0x00000000
        /*00d0*/ 	.short	0x0001
        /*00d2*/ 	.short	0x0008
        /*00d4*/ 	.byte	0x00, 0xf4, 0x21, 0x00


	//----- nvinfo : EIATTR_KPARAM_INFO
	.align		4
.L_33:
        /*00d8*/ 	.byte	0x04, 0x17
        /*00da*/ 	.short	(.L_35 - .L_34)
.L_34:
        /*00dc*/ 	.word	0x00000000
        /*00e0*/ 	.short	0x0000
        /*00e2*/ 	.short	0x0000
        /*00e4*/ 	.byte	0x00, 0xf4, 0x21, 0x00


	//----- nvinfo : EIATTR_SPARSE_MMA_MASK
	.align		4
.L_35:
        /*00e8*/ 	.byte	0x03, 0x50
        /*00ea*/ 	.short	0x0000


	//----- nvinfo : EIATTR_MAXREG_COUNT
	.align		4
        /*00ec*/ 	.byte	0x03, 0x1b
        /*00ee*/ 	.short	0x00ff


	//----- nvinfo : EIATTR_NUM_BARRIERS
	.align		4
        /*00f0*/ 	.byte	0x02, 0x4c
        /*00f2*/ 	.byte	0x01
	.zero		1


	//----- nvinfo : EIATTR_MERCURY_ISA_VERSION
	.align		4
        /*00f4*/ 	.byte	0x03, 0x5f
        /*00f6*/ 	.short	0x0101


	//----- nvinfo : EIATTR_EXIT_INSTR_OFFSETS
	.align		4
        /*00f8*/ 	.byte	0x04, 0x1c
        /*00fa*/ 	.short	(.L_37 - .L_36)


	//   ....[0]....
.L_36:
        /*00fc*/ 	.word	0x00002c50


	//   ....[1]....
        /*0100*/ 	.word	0x00002c80


	//----- nvinfo : EIATTR_REQNTID
	.align		4
.L_37:
        /*0104*/ 	.byte	0x04, 0x10
        /*0106*/ 	.short	(.L_39 - .L_38)
.L_38:
        /*0108*/ 	.word	0x00000040
        /*010c*/ 	.word	0x00000001
        /*0110*/ 	.word	0x00000001


	//----- nvinfo : EIATTR_CBANK_PARAM_SIZE
	.align		4
.L_39:
        /*0114*/ 	.byte	0x03, 0x19
        /*0116*/ 	.short	0x0050


	//----- nvinfo : EIATTR_PARAM_CBANK
	.align		4
        /*0118*/ 	.byte	0x04, 0x0a
        /*011a*/ 	.short	(.L_41 - .L_40)
	.align		4
.L_40:
        /*011c*/ 	.word	index@(.nv.constant0.matmul_kernel)
        /*0120*/ 	.short	0x0210
        /*0122*/ 	.short	0x0050


	//----- nvinfo : EIATTR_SW_WAR
	.align		4
.L_41:
        /*0124*/ 	.byte	0x04, 0x36
        /*0126*/ 	.short	(.L_43 - .L_42)
.L_42:
        /*0128*/ 	.word	0x00000008
.L_43:


//--------------------- .nv.callgraph             --------------------------
	.section	.nv.callgraph,"",@"SHT_CUDA_CALLGRAPH"
	.align	4
	.sectionentsize	8
	.align		4
        /*0000*/ 	.word	0x00000000
	.align		4
        /*0004*/ 	.word	0xffffffff
	.align		4
        /*0008*/ 	.word	0x00000000
	.align		4
        /*000c*/ 	.word	0xfffffffe
	.align		4
        /*0010*/ 	.word	0x00000000
	.align		4
        /*0014*/ 	.word	0xfffffffd
	.align		4
        /*0018*/ 	.word	0x00000000
	.align		4
        /*001c*/ 	.word	0xfffffffc


//--------------------- .text.matmul_kernel       --------------------------
	.section	.text.matmul_kernel,"ax",@progbits
	.align	128
        .global         matmul_kernel
        .type           matmul_kernel,@function
        .size           matmul_kernel,(.L_x_3 - matmul_kernel)
        .other          matmul_kernel,@"STO_CUDA_ENTRY STV_DEFAULT"
matmul_kernel:
.text.matmul_kernel:
[----:B------:R-:W-:Y:S08]  /*0000*/  LDC R1, c[0x0][0x28] ;  /* 0x00000a00ff017b82 */ /* 0x000ff00000000800 */
[----:B------:R-:W0:Y:S01]  /*0010*/  LDC.64 R12, c[0x0][0x228] ;  /* 0x00008a00ff0c7b82 */ /* 0x000e220000000a00 */
[----:B------:R-:W1:Y:S01]  /*0020*/  S2R R5, SR_CTAID.X ;  /* 0x0000000000057919 */ /* 0x000e620000002500 */
[----:B------:R-:W-:Y:S01]  /*0030*/  UMOV UR4, 0x400 ;  /* 0x0000040000047882 */ /* 0x000fe20000000000 */
[----:B------:R-:W-:-:S05]  /*0040*/  ULDC.64 UR6, c[0x0][0x208] ;  /* 0x0000820000067ab9 */ /* 0x000fca0000000a00 */
[----:B------:R-:W2:Y:S08]  /*0050*/  LDC R57, c[0x0][0x230] ;  /* 0x00008c00ff397b82 */ /* 0x000eb00000000800 */
[----:B------:R-:W3:Y:S01]  /*0060*/  S2UR UR5, SR_CgaCtaId ;  /* 0x00000000000579c3 */ /* 0x000ee20000008800 */
[----:B0-----:R-:W-:-:S05]  /*0070*/  VIADD R0, R13, 0xf ;  /* 0x0000000f0d007836 */ /* 0x001fca0000000000 */
[----:B------:R-:W-:Y:S01]  /*0080*/  SHF.R.S32.HI R3, RZ, 0x1f, R0 ;  /* 0x0000001fff037819 */ /* 0x000fe20000011400 */
[----:B--2---:R-:W-:-:S03]  /*0090*/  VIADD R57, R57, 0x3f ;  /* 0x0000003f39397836 */ /* 0x004fc60000000000 */
[----:B------:R-:W-:Y:S02]  /*00a0*/  LEA.HI R3, R3, R0, RZ, 0x4 ;  /* 0x0000000003037211 */ /* 0x000fe400078f20ff */
[----:B-1----:R-:W-:Y:S02]  /*00b0*/  IABS R8, R5 ;  /* 0x0000000500087213 */ /* 0x002fe40000000000 */
[----:B------:R-:W-:Y:S01]  /*00c0*/  SHF.R.S32.HI R3, RZ, 0x4, R3 ;  /* 0x00000004ff037819 */ /* 0x000fe20000011403 */
[----:B---3--:R-:W-:-:S04]  /*00d0*/  ULEA UR4, UR5, UR4, 0x18 ;  /* 0x0000000405047291 */ /* 0x008fc8000f8ec03f */
[----:B------:R-:W-:-:S05]  /*00e0*/  IMAD.SHL.U32 R4, R3, 0x8, RZ ;  /* 0x0000000803047824 */ /* 0x000fca00078e00ff */
[-C--:B------:R-:W-:Y:S02]  /*00f0*/  IABS R7, R4.reuse ;  /* 0x0000000400077213 */ /* 0x080fe40000000000 */
[----:B------:R-:W-:Y:S02]  /*0100*/  IABS R10, R4 ;  /* 0x00000004000a7213 */ /* 0x000fe40000000000 */
[----:B------:R-:W0:Y:S08]  /*0110*/  I2F.RP R0, R7 ;  /* 0x0000000700007306 */ /* 0x000e300000209400 */
[----:B0-----:R-:W0:Y:S02]  /*0120*/  MUFU.RCP R0, R0 ;  /* 0x0000000000007308 */ /* 0x001e240000001000 */
[----:B0-----:R-:W-:-:S02]  /*0130*/  VIADD R2, R0, 0xffffffe ;  /* 0x0ffffffe00027836 */ /* 0x001fc40000000000 */
[----:B------:R-:W-:-:S04]  /*0140*/  IMAD.MOV R0, RZ, RZ, -R10 ;  /* 0x000000ffff007224 */ /* 0x000fc800078e0a0a */
[----:B------:R0:W1:Y:S02]  /*0150*/  F2I.FTZ.U32.TRUNC.NTZ R3, R2 ;  /* 0x0000000200037305 */ /* 0x000064000021f000 */
[----:B0-----:R-:W-:Y:S02]  /*0160*/  IMAD.MOV.U32 R2, RZ, RZ, RZ ;  /* 0x000000ffff027224 */ /* 0x001fe400078e00ff */
[----:B-1----:R-:W-:-:S04]  /*0170*/  IMAD.MOV R6, RZ, RZ, -R3 ;  /* 0x000000ffff067224 */ /* 0x002fc800078e0a03 */
[----:B------:R-:W-:Y:S02]  /*0180*/  IMAD R9, R6, R7, RZ ;  /* 0x0000000706097224 */ /* 0x000fe400078e02ff */
[----:B------:R-:W-:Y:S02]  /*0190*/  IMAD.MOV.U32 R6, RZ, RZ, R8 ;  /* 0x000000ffff067224 */ /* 0x000fe400078e0008 */
[----:B------:R-:W-:-:S06]  /*01a0*/  IMAD.HI.U32 R3, R3, R9, R2 ;  /* 0x0000000903037227 */ /* 0x000fcc00078e0002 */
[----:B------:R-:W-:-:S04]  /*01b0*/  IMAD.HI.U32 R3, R3, R6, RZ ;  /* 0x0000000603037227 */ /* 0x000fc800078e00ff */
[----:B------:R-:W-:-:S05]  /*01c0*/  IMAD R0, R3, R0, R6 ;  /* 0x0000000003007224 */ /* 0x000fca00078e0206 */
[----:B------:R-:W-:-:S13]  /*01d0*/  ISETP.GT.U32.AND P1, PT, R7, R0, PT ;  /* 0x000000000700720c */ /* 0x000fda0003f24070 */
[----:B------:R-:W-:Y:S02]  /*01e0*/  @!P1 IMAD.IADD R0, R0, 0x1, -R7 ;  /* 0x0000000100009824 */ /* 0x000fe400078e0a07 */
[----:B------:R-:W-:Y:S01]  /*01f0*/  @!P1 VIADD R3, R3, 0x1 ;  /* 0x0000000103039836 */ /* 0x000fe20000000000 */
[----:B------:R-:W-:Y:S02]  /*0200*/  ISETP.NE.AND P1, PT, R4, RZ, PT ;  /* 0x000000ff0400720c */ /* 0x000fe40003f25270 */
[----:B------:R-:W-:Y:S02]  /*0210*/  ISETP.GE.U32.AND P0, PT, R0, R7, PT ;  /* 0x000000070000720c */ /* 0x000fe40003f06070 */
[----:B------:R-:W-:-:S04]  /*0220*/  LOP3.LUT R0, R5, R4, RZ, 0x3c, !PT ;  /* 0x0000000405007212 */ /* 0x000fc800078e3cff */
[----:B------:R-:W-:Y:S01]  /*0230*/  ISETP.GE.AND P2, PT, R0, RZ, PT ;  /* 0x000000ff0000720c */ /* 0x000fe20003f46270 */
[----:B------:R-:W-:-:S06]  /*0240*/  VIADD R0, R12, 0xf ;  /* 0x0000000f0c007836 */ /* 0x000fcc0000000000 */
[----:B------:R-:W-:-:S04]  /*0250*/  @P0 VIADD R3, R3, 0x1 ;  /* 0x0000000103030836 */ /* 0x000fc80000000000 */
[----:B------:R-:W-:Y:S01]  /*0260*/  IMAD.MOV.U32 R2, RZ, RZ, R3 ;  /* 0x000000ffff027224 */ /* 0x000fe200078e0003 */
[----:B------:R-:W-:-:S03]  /*0270*/  SHF.R.S32.HI R3, RZ, 0x1f, R0 ;  /* 0x0000001fff037819 */ /* 0x000fc60000011400 */
[----:B------:R-:W-:Y:S01]  /*0280*/  @!P2 IMAD.MOV R2, RZ, RZ, -R2 ;  /* 0x000000ffff02a224 */ /* 0x000fe200078e0a02 */
[----:B------:R-:W-:Y:S02]  /*0290*/  @!P1 LOP3.LUT R2, RZ, R4, RZ, 0x33, !PT ;  /* 0x00000004ff029212 */ /* 0x000fe400078e33ff */
[----:B------:R-:W-:-:S03]  /*02a0*/  LEA.HI R3, R3, R0, RZ, 0x4 ;  /* 0x0000000003037211 */ /* 0x000fc600078f20ff */
[----:B------:R-:W-:Y:S02]  /*02b0*/  IMAD.SHL.U32 R8, R2, 0x8, RZ ;  /* 0x0000000802087824 */ /* 0x000fe400078e00ff */
[----:B------:R-:W-:-:S03]  /*02c0*/  IMAD.MOV R2, RZ, RZ, -R2 ;  /* 0x000000ffff027224 */ /* 0x000fc600078e0a02 */
[----:B------:R-:W-:Y:S01]  /*02d0*/  LEA.HI.SX32 R3, R3, -R8, 0x1c ;  /* 0x8000000803037211 */ /* 0x000fe200078fe2ff */
[----:B------:R-:W-:-:S03]  /*02e0*/  IMAD R4, R4, R2, R5 ;  /* 0x0000000204047224 */ /* 0x000fc600078e0205 */
[----:B------:R-:W-:Y:S02]  /*02f0*/  VIMNMX R11, R3, 0x8, PT ;  /* 0x00000008030b7848 */ /* 0x000fe40003fe0100 */
[----:B------:R-:W-:Y:S02]  /*0300*/  IABS R9, R4 ;  /* 0x0000000400097213 */ /* 0x000fe40000000000 */
[----:B------:R-:W-:-:S04]  /*0310*/  IABS R7, R11 ;  /* 0x0000000b00077213 */ /* 0x000fc80000000000 */
[----:B------:R-:W0:Y:S08]  /*0320*/  I2F.RP R0, R7 ;  /* 0x0000000700007306 */ /* 0x000e300000209400 */
[----:B0-----:R-:W0:Y:S02]  /*0330*/  MUFU.RCP R0, R0 ;  /* 0x0000000000007308 */ /* 0x001e240000001000 */
[----:B0-----:R-:W-:-:S06]  /*0340*/  VIADD R3, R0, 0xffffffe ;  /* 0x0ffffffe00037836 */ /* 0x001fcc0000000000 */
[----:B------:R-:W0:Y:S02]  /*0350*/  F2I.FTZ.U32.TRUNC.NTZ R3, R3 ;  /* 0x0000000300037305 */ /* 0x000e24000021f000 */
[----:B0-----:R-:W-:-:S04]  /*0360*/  IMAD.MOV R6, RZ, RZ, -R3 ;  /* 0x000000ffff067224 */ /* 0x001fc800078e0a03 */
[----:B------:R-:W-:Y:S01]  /*0370*/  IMAD.MOV.U32 R2, RZ, RZ, R6 ;  /* 0x000000ffff027224 */ /* 0x000fe200078e0006 */
[----:B------:R-:W-:-:S03]  /*0380*/  IABS R6, R11 ;  /* 0x0000000b00067213 */ /* 0x000fc60000000000 */
[----:B------:R-:W-:Y:S02]  /*0390*/  IMAD R5, R2, R7, RZ ;  /* 0x0000000702057224 */ /* 0x000fe400078e02ff */
[----:B------:R-:W-:Y:S02]  /*03a0*/  IMAD.MOV.U32 R2, RZ, RZ, RZ ;  /* 0x000000ffff027224 */ /* 0x000fe400078e00ff */
[----:B------:R-:W-:Y:S02]  /*03b0*/  IMAD.MOV R0, RZ, RZ, -R6 ;  /* 0x000000ffff007224 */ /* 0x000fe400078e0a06 */
        /* <DEDUP_REMOVED lines=9> */
[----:B------:R-:W-:Y:S02]  /*0450*/  ISETP.GE.AND P2, PT, R0, RZ, PT ;  /* 0x000000ff0000720c */ /* 0x000fe40003f46270 */
[----:B------:R-:W0:Y:S05]  /*0460*/  S2R R0, SR_TID.X ;  /* 0x0000000000007919 */ /* 0x000e2a0000002100 */
[----:B------:R-:W-:Y:S01]  /*0470*/  @P0 VIADD R2, R2, 0x1 ;  /* 0x0000000102020836 */ /* 0x000fe20000000000 */
[----:B------:R-:W-:-:S03]  /*0480*/  ISETP.GT.AND P0, PT, R57, 0x3f, PT ;  /* 0x0000003f3900780c */ /* 0x000fc60003f04270 */
[----:B------:R-:W-:-:S04]  /*0490*/  IMAD.MOV.U32 R6, RZ, RZ, R2 ;  /* 0x000000ffff067224 */ /* 0x000fc800078e0002 */
[----:B------:R-:W-:Y:S01]  /*04a0*/  @!P2 IMAD.MOV R6, RZ, RZ, -R6 ;  /* 0x000000ffff06a224 */ /* 0x000fe200078e0a06 */
[----:B------:R-:W-:-:S05]  /*04b0*/  @!P1 LOP3.LUT R6, RZ, R11, RZ, 0x33, !PT ;  /* 0x0000000bff069212 */ /* 0x000fca00078e33ff */
[----:B------:R-:W-:Y:S01]  /*04c0*/  IMAD.MOV R2, RZ, RZ, -R6 ;  /* 0x000000ffff027224 */ /* 0x000fe200078e0a06 */
[----:B------:R-:W-:Y:S01]  /*04d0*/  @!P0 PRMT R28, RZ, 0x7610, R28 ;  /* 0x00007610ff1c8816 */ /* 0x000fe2000000001c */
[----:B------:R-:W-:Y:S01]  /*04e0*/  IMAD.SHL.U32 R6, R6, 0x10, RZ ;  /* 0x0000001006067824 */ /* 0x000fe200078e00ff */
[----:B------:R-:W-:Y:S01]  /*04f0*/  @!P0 PRMT R30, RZ, 0x7610, R30 ;  /* 0x00007610ff1e8816 */ /* 0x000fe2000000001e */
[----:B------:R-:W-:Y:S01]  /*0500*/  IMAD R2, R11, R2, R4 ;  /* 0x000000020b027224 */ /* 0x000fe200078e0204 */
[----:B------:R-:W-:Y:S02]  /*0510*/  @!P0 PRMT R28, R28, 0x5410, RZ ;  /* 0x000054101c1c8816 */ /* 0x000fe400000000ff */
[----:B------:R-:W-:Y:S01]  /*0520*/  @!P0 PRMT R30, R30, 0x5410, RZ ;  /* 0x000054101e1e8816 */ /* 0x000fe200000000ff */
[----:B------:R-:W-:Y:S01]  /*0530*/  IMAD.IADD R2, R8, 0x1, R2 ;  /* 0x0000000108027824 */ /* 0x000fe200078e0202 */
[----:B0-----:R-:W-:Y:S02]  /*0540*/  LOP3.LUT R3, R0, 0xf, RZ, 0xc0, !PT ;  /* 0x0000000f00037812 */ /* 0x001fe400078ec0ff */
[----:B------:R-:W-:-:S03]  /*0550*/  SHF.R.U32.HI R4, RZ, 0x4, R0 ;  /* 0x00000004ff047819 */ /* 0x000fc60000011600 */
[----:B------:R-:W-:Y:S01]  /*0560*/  IMAD R2, R2, 0x10, R3 ;  /* 0x0000001002027824 */ /* 0x000fe200078e0203 */
[----:B------:R-:W-:Y:S01]  /*0570*/  SGXT.U32 R3, R4, 0x2 ;  /* 0x000000020403781a */ /* 0x000fe20000000000 */
[----:B------:R-:W-:Y:S01]  /*0580*/  @!P0 IMAD.SHL.U32 R4, R0, 0x2, RZ ;  /* 0x0000000200048824 */ /* 0x000fe200078e00ff */
[----:B------:R-:W-:Y:S06]  /*0590*/  @!P0 BRA `(.L_x_0) ;  /* 0x0000002000b88947 */ /* 0x000fec0003800000 */
[----:B------:R-:W-:Y:S01]  /*05a0*/  IABS R14, R12 ;  /* 0x0000000c000e7213 */ /* 0x000fe20000000000 */
[C---:B------:R-:W-:Y:S01]  /*05b0*/  VIADD R20, R6.reuse, 0xa ;  /* 0x0000000a06147836 */ /* 0x040fe20000000000 */
[----:B------:R-:W-:Y:S01]  /*05c0*/  IABS R8, R13 ;  /* 0x0000000d00087213 */ /* 0x000fe20000000000 */
[C---:B------:R-:W-:Y:S01]  /*05d0*/  VIADD R18, R6.reuse, 0xb ;  /* 0x0000000b06127836 */ /* 0x040fe20000000000 */
[----:B------:R-:W0:Y:S01]  /*05e0*/  I2F.RP R9, R14 ;  /* 0x0000000e00097306 */ /* 0x000e220000209400 */
[----:B------:R-:W-:Y:S01]  /*05f0*/  IABS R16, R2 ;  /* 0x0000000200107213 */ /* 0x000fe20000000000 */
[----:B------:R-:W-:Y:S01]  /*0600*/  VIADD R24, R6, 0x8 ;  /* 0x0000000806187836 */ /* 0x000fe20000000000 */
[----:B------:R-:W-:Y:S01]  /*0610*/  ISETP.NE.AND P3, PT, R12, RZ, PT ;  /* 0x000000ff0c00720c */ /* 0x000fe20003f65270 */
[C---:B------:R-:W-:Y:S01]  /*0620*/  VIADD R22, R6.reuse, 0x9 ;  /* 0x0000000906167836 */ /* 0x040fe20000000000 */
[----:B------:R-:W-:Y:S01]  /*0630*/  IABS R25, R18 ;  /* 0x0000001200197213 */ /* 0x000fe20000000000 */
[C---:B------:R-:W-:Y:S01]  /*0640*/  VIADD R28, R6.reuse, 0x6 ;  /* 0x00000006061c7836 */ /* 0x040fe20000000000 */
[----:B------:R-:W-:Y:S01]  /*0650*/  IABS R27, R24 ;  /* 0x00000018001b7213 */ /* 0x000fe20000000000 */
[----:B------:R-:W1:Y:S01]  /*0660*/  I2F.RP R7, R8 ;  /* 0x0000000800077306 */ /* 0x000e620000209400 */
[C---:B------:R-:W-:Y:S01]  /*0670*/  VIADD R26, R6.reuse, 0x7 ;  /* 0x00000007061a7836 */ /* 0x040fe20000000000 */
[----:B------:R-:W-:Y:S01]  /*0680*/  IABS R45, R6 ;  /* 0x00000006002d7213 */ /* 0x000fe20000000000 */
[C---:B------:R-:W-:Y:S01]  /*0690*/  VIADD R30, R6.reuse, 0x3 ;  /* 0x00000003061e7836 */ /* 0x040fe20000000000 */
[----:B------:R-:W-:Y:S01]  /*06a0*/  IABS R31, R28 ;  /* 0x0000001c001f7213 */ /* 0x000fe20000000000 */
[C---:B------:R-:W-:Y:S01]  /*06b0*/  VIADD R34, R6.reuse, 0x1 ;  /* 0x0000000106227836 */ /* 0x040fe20000000000 */
[----:B------:R-:W-:Y:S01]  /*06c0*/  IABS R29, R26 ;  /* 0x0000001a001d7213 */ /* 0x000fe20000000000 */
[----:B------:R-:W-:Y:S01]  /*06d0*/  VIADD R32, R6, 0x2 ;  /* 0x0000000206207836 */ /* 0x000fe20000000000 */
[----:B0-----:R-:W0:Y:S01]  /*06e0*/  MUFU.RCP R9, R9 ;  /* 0x0000000900097308 */ /* 0x001e220000001000 */
[----:B------:R-:W-:Y:S01]  /*06f0*/  IABS R37, R30 ;  /* 0x0000001e00257213 */ /* 0x000fe20000000000 */
[----:B------:R-:W-:Y:S01]  /*0700*/  ULDC UR5, c[0x0][0x234] ;  /* 0x00008d0000057ab9 */ /* 0x000fe20000000800 */
[----:B------:R-:W-:Y:S01]  /*0710*/  IABS R43, R34 ;  /* 0x00000022002b7213 */ /* 0x000fe20000000000 */
[----:B------:R-:W-:Y:S01]  /*0720*/  ULDC.64 UR8, c[0x0][0x210] ;  /* 0x0000840000087ab9 */ /* 0x000fe20000000a00 */
[----:B------:R-:W-:-:S02]  /*0730*/  IABS R39, R32 ;  /* 0x0000002000277213 */ /* 0x000fc40000000000 */
[C---:B------:R-:W-:Y:S01]  /*0740*/  LOP3.LUT R61, R0.reuse, 0x3f, RZ, 0xc0, !PT ;  /* 0x0000003f003d7812 */ /* 0x040fe200078ec0ff */
[----:B-1----:R-:W1:Y:S01]  /*0750*/  MUFU.RCP R7, R7 ;  /* 0x0000000700077308 */ /* 0x002e620000001000 */
[----:B------:R-:W-:Y:S02]  /*0760*/  LEA.HI R65, R0, 0x3c, RZ, 0x1c ;  /* 0x0000003c00417811 */ /* 0x000fe400078fe0ff */
[----:B------:R-:W-:Y:S01]  /*0770*/  LOP3.LUT R66, R3, 0x38, RZ, 0xfc, !PT ;  /* 0x0000003803427812 */ /* 0x000fe200078efcff */
[----:B------:R-:W-:Y:S01]  /*0780*/  IMAD.SHL.U32 R64, R61, 0x2, RZ ;  /* 0x000000023d407824 */ /* 0x000fe200078e00ff */
[C---:B------:R-:W-:Y:S02]  /*0790*/  LOP3.LUT R67, R3.reuse, 0x34, RZ, 0xfc, !PT ;  /* 0x0000003403437812 */ /* 0x040fe400078efcff */
[----:B------:R-:W-:Y:S01]  /*07a0*/  LOP3.LUT R68, R3, 0x30, RZ, 0xfc, !PT ;  /* 0x0000003003447812 */ /* 0x000fe200078efcff */
[----:B0-----:R-:W-:Y:S01]  /*07b0*/  VIADD R10, R9, 0xffffffe ;  /* 0x0ffffffe090a7836 */ /* 0x001fe20000000000 */
[----:B------:R-:W-:-:S02]  /*07c0*/  LOP3.LUT R69, R3, 0x2c, RZ, 0xfc, !PT ;  /* 0x0000002c03457812 */ /* 0x000fc400078efcff */
[C---:B------:R-:W-:Y:S01]  /*07d0*/  LOP3.LUT R70, R3.reuse, 0x28, RZ, 0xfc, !PT ;  /* 0x0000002803467812 */ /* 0x040fe200078efcff */
[----:B------:R0:W2:Y:S01]  /*07e0*/  F2I.FTZ.U32.TRUNC.NTZ R11, R10 ;  /* 0x0000000a000b7305 */ /* 0x0000a2000021f000 */
[C---:B------:R-:W-:Y:S02]  /*07f0*/  LOP3.LUT R71, R3.reuse, 0x24, RZ, 0xfc, !PT ;  /* 0x0000002403477812 */ /* 0x040fe400078efcff */
[----:B------:R-:W-:Y:S01]  /*0800*/  LOP3.LUT R72, R3, 0x20, RZ, 0xfc, !PT ;  /* 0x0000002003487812 */ /* 0x000fe200078efcff */
[----:B-1----:R-:W-:Y:S01]  /*0810*/  VIADD R4, R7, 0xffffffe ;  /* 0x0ffffffe07047836 */ /* 0x002fe20000000000 */
[----:B------:R-:W-:Y:S01]  /*0820*/  LOP3.LUT R73, R3, 0x1c, RZ, 0xfc, !PT ;  /* 0x0000001c03497812 */ /* 0x000fe200078efcff */
[----:B------:R-:W-:Y:S01]  /*0830*/  VIADD R7, R6, 0xf ;  /* 0x0000000f06077836 */ /* 0x000fe20000000000 */
[C---:B------:R-:W-:Y:S01]  /*0840*/  LOP3.LUT R62, R64.reuse, 0x10, RZ, 0x3c, !PT ;  /* 0x00000010403e7812 */ /* 0x040fe200078e3cff */
[----:B------:R1:W3:Y:S01]  /*0850*/  F2I.FTZ.U32.TRUNC.NTZ R5, R4 ;  /* 0x0000000400057305 */ /* 0x0002e2000021f000 */
[----:B0-----:R-:W-:Y:S01]  /*0860*/  IMAD.MOV.U32 R10, RZ, RZ, RZ ;  /* 0x000000ffff0a7224 */ /* 0x001fe200078e00ff */
[----:B------:R-:W-:-:S02]  /*0870*/  LOP3.LUT R56, R64, 0x40, RZ, 0x3c, !PT ;  /* 0x0000004040387812 */ /* 0x000fc400078e3cff */
[----:B------:R-:W-:Y:S02]  /*0880*/  IABS R17, R7 ;  /* 0x0000000700117213 */ /* 0x000fe40000000000 */
[----:B------:R-:W-:Y:S01]  /*0890*/  ISETP.GE.AND P0, PT, R7, RZ, PT ;  /* 0x000000ff0700720c */ /* 0x000fe20003f06270 */
[----:B--2---:R-:W-:Y:S01]  /*08a0*/  IMAD.MOV R15, RZ, RZ, -R11 ;  /* 0x000000ffff0f7224 */ /* 0x004fe200078e0a0b */
[C---:B------:R-:W-:Y:S01]  /*08b0*/  LOP3.LUT R58, R64.reuse, 0x60, RZ, 0x3c, !PT ;  /* 0x00000060403a7812 */ /* 0x040fe200078e3cff */
[----:B-1----:R-:W-:Y:S01]  /*08c0*/  IMAD.MOV.U32 R4, RZ, RZ, RZ ;  /* 0x000000ffff047224 */ /* 0x002fe200078e00ff */
[----:B------:R-:W-:Y:S01]  /*08d0*/  LOP3.LUT R59, R64, 0x70, RZ, 0x3c, !PT ;  /* 0x00000070403b7812 */ /* 0x000fe200078e3cff */
[----:B------:R-:W-:-:S04]  /*08e0*/  IMAD R15, R15, R14, RZ ;  /* 0x0000000e0f0f7224 */ /* 0x000fc800078e02ff */
[----:B------:R-:W-:-:S04]  /*08f0*/  IMAD.HI.U32 R11, R11, R15, R10 ;  /* 0x0000000f0b0b7227 */ /* 0x000fc800078e000a */
[----:B---3--:R-:W-:Y:S02]  /*0900*/  IMAD.MOV R9, RZ, RZ, -R5 ;  /* 0x000000ffff097224 */ /* 0x008fe400078e0a05 */
[----:B------:R-:W-:-:S04]  /*0910*/  IMAD.HI.U32 R11, R11, R16, RZ ;  /* 0x000000100b0b7227 */ /* 0x000fc800078e00ff */
[----:B------:R-:W-:Y:S02]  /*0920*/  IMAD.MOV R11, RZ, RZ, -R11 ;  /* 0x000000ffff0b7224 */ /* 0x000fe400078e0a0b */
[----:B------:R-:W-:Y:S02]  /*0930*/  IMAD R9, R9, R8, RZ ;  /* 0x0000000809097224 */ /* 0x000fe400078e02ff */
[----:B------:R-:W-:Y:S02]  /*0940*/  IMAD R15, R14, R11, R16 ;  /* 0x0000000b0e0f7224 */ /* 0x000fe400078e0210 */
[----:B------:R-:W-:-:S03]  /*0950*/  IMAD.HI.U32 R4, R5, R9, R4 ;  /* 0x0000000905047227 */ /* 0x000fc600078e0004 */
[----:B------:R-:W-:Y:S01]  /*0960*/  ISETP.GT.U32.AND P2, PT, R14, R15, PT ;  /* 0x0000000f0e00720c */ /* 0x000fe20003f44070 */
[C---:B------:R-:W-:Y:S02]  /*0970*/  VIADD R9, R6.reuse, 0xd ;  /* 0x0000000d06097836 */ /* 0x040fe40000000000 */
[C---:B------:R-:W-:Y:S02]  /*0980*/  VIADD R5, R6.reuse, 0xe ;  /* 0x0000000e06057836 */ /* 0x040fe40000000000 */
[----:B------:R-:W-:Y:S01]  /*0990*/  VIADD R10, R6, 0xc ;  /* 0x0000000c060a7836 */ /* 0x000fe20000000000 */
[----:B------:R-:W-:Y:S01]  /*09a0*/  IABS R21, R9 ;  /* 0x0000000900157213 */ /* 0x000fe20000000000 */
[C---:B------:R-:W-:Y:S01]  /*09b0*/  IMAD.HI.U32 R11, R4.reuse, R25, RZ ;  /* 0x00000019040b7227 */ /* 0x040fe200078e00ff */
[----:B------:R-:W-:Y:S02]  /*09c0*/  IABS R19, R5 ;  /* 0x0000000500137213 */ /* 0x000fe40000000000 */
[----:B------:R-:W-:Y:S01]  /*09d0*/  ISETP.GE.AND P1, PT, R5, RZ, PT ;  /* 0x000000ff0500720c */ /* 0x000fe20003f26270 */
[----:B------:R-:W-:Y:S01]  /*09e0*/  IMAD.HI.U32 R5, R4, R17, RZ ;  /* 0x0000001104057227 */ /* 0x000fe200078e00ff */
[----:B------:R-:W-:-:S02]  /*09f0*/  ISETP.GE.AND P5, PT, R9, RZ, PT ;  /* 0x000000ff0900720c */ /* 0x000fc40003fa6270 */
[----:B------:R-:W-:Y:S01]  /*0a00*/  IABS R23, R10 ;  /* 0x0000000a00177213 */ /* 0x000fe20000000000 */
[----:B------:R-:W-:Y:S01]  /*0a10*/  @!P2 IMAD.IADD R15, R15, 0x1, -R14 ;  /* 0x000000010f0fa824 */ /* 0x000fe200078e0a0e */
[----:B------:R-:W-:Y:S01]  /*0a20*/  ISETP.GE.AND P4, PT, R10, RZ, PT ;  /* 0x000000ff0a00720c */ /* 0x000fe20003f86270 */
[----:B------:R-:W-:-:S03]  /*0a30*/  IMAD.HI.U32 R9, R4, R21, RZ ;  /* 0x0000001504097227 */ /* 0x000fc600078e00ff */
[----:B------:R-:W-:Y:S01]  /*0a40*/  ISETP.GT.U32.AND P2, PT, R14, R15, PT ;  /* 0x0000000f0e00720c */ /* 0x000fe20003f44070 */
[----:B------:R-:W-:-:S04]  /*0a50*/  IMAD.HI.U32 R7, R4, R19, RZ ;  /* 0x0000001304077227 */ /* 0x000fc800078e00ff */
[----:B------:R-:W-:Y:S02]  /*0a60*/  IMAD.MOV R5, RZ, RZ, -R5 ;  /* 0x000000ffff057224 */ /* 0x000fe400078e0a05 */
[----:B------:R-:W-:Y:S02]  /*0a70*/  IMAD.MOV R9, RZ, RZ, -R9 ;  /* 0x000000ffff097224 */ /* 0x000fe400078e0a09 */
[----:B------:R-:W-:Y:S02]  /*0a80*/  IMAD.MOV R7, RZ, RZ, -R7 ;  /* 0x000000ffff077224 */ /* 0x000fe400078e0a07 */
[----:B------:R-:W-:Y:S02]  /*0a90*/  IMAD R5, R8, R5, R17 ;  /* 0x0000000508057224 */ /* 0x000fe400078e0211 */
[----:B------:R-:W-:Y:S01]  /*0aa0*/  @!P2 IMAD.IADD R15, R15, 0x1, -R14 ;  /* 0x000000010f0fa824 */ /* 0x000fe200078e0a0e */
[----:B------:R-:W-:Y:S01]  /*0ab0*/  ISETP.GE.AND P2, PT, R2, RZ, PT ;  /* 0x000000ff0200720c */ /* 0x000fe20003f46270 */
[C---:B------:R-:W-:Y:S01]  /*0ac0*/  IMAD R17, R8.reuse, R9, R21 ;  /* 0x0000000908117224 */ /* 0x040fe200078e0215 */
[C---:B------:R-:W-:Y:S01]  /*0ad0*/  ISETP.GT.U32.AND P6, PT, R8.reuse, R5, PT ;  /* 0x000000050800720c */ /* 0x040fe20003fc4070 */
[----:B------:R-:W-:-:S02]  /*0ae0*/  IMAD R7, R8, R7, R19 ;  /* 0x0000000708077224 */ /* 0x000fc400078e0213 */
[----:B------:R-:W-:Y:S02]  /*0af0*/  IMAD.MOV.U32 R9, RZ, RZ, R15 ;  /* 0x000000ffff097224 */ /* 0x000fe400078e000f */
[----:B------:R-:W-:-:S04]  /*0b00*/  IMAD.HI.U32 R10, R4, R23, RZ ;  /* 0x00000017040a7227 */ /* 0x000fc800078e00ff */
[----:B------:R-:W-:Y:S02]  /*0b10*/  IMAD.MOV R10, RZ, RZ, -R10 ;  /* 0x000000ffff0a7224 */ /* 0x000fe400078e0a0a */
[----:B------:R-:W-:Y:S01]  /*0b20*/  @!P2 IMAD.MOV R9, RZ, RZ, -R9 ;  /* 0x000000ffff09a224 */ /* 0x000fe200078e0a09 */
[C---:B------:R-:W-:Y:S01]  /*0b30*/  ISETP.GT.U32.AND P2, PT, R8.reuse, R7, PT ;  /* 0x000000070800720c */ /* 0x040fe20003f44070 */
[C---:B------:R-:W-:Y:S01]  /*0b40*/  IMAD R19, R8.reuse, R10, R23 ;  /* 0x0000000a08137224 */ /* 0x040fe200078e0217 */
[----:B------:R-:W-:Y:S01]  /*0b50*/  IABS R23, R20 ;  /* 0x0000001400177213 */ /* 0x000fe20000000000 */
[----:B------:R-:W-:Y:S01]  /*0b60*/  @!P6 IMAD.IADD R5, R5, 0x1, -R8 ;  /* 0x000000010505e824 */ /* 0x000fe200078e0a08 */
[----:B------:R-:W-:Y:S01]  /*0b70*/  @!P3 LOP3.LUT R9, RZ, R12, RZ, 0x33, !PT ;  /* 0x0000000cff09b212 */ /* 0x000fe200078e33ff */
[----:B------:R-:W-:Y:S01]  /*0b80*/  IMAD.MOV R11, RZ, RZ, -R11 ;  /* 0x000000ffff0b7224 */ /* 0x000fe200078e0a0b */
[----:B------:R-:W-:Y:S01]  /*0b90*/  ISETP.GT.U32.AND P3, PT, R8, R17, PT ;  /* 0x000000110800720c */ /* 0x000fe20003f64070 */
[----:B------:R-:W-:Y:S01]  /*0ba0*/  IMAD.HI.U32 R10, R4, R23, RZ ;  /* 0x00000017040a7227 */ /* 0x000fe200078e00ff */
[----:B------:R-:W-:-:S03]  /*0bb0*/  ISETP.GT.U32.AND P6, PT, R8, R5, PT ;  /* 0x000000050800720c */ /* 0x000fc60003fc4070 */
[----:B------:R-:W-:Y:S02]  /*0bc0*/  IMAD.MOV R10, RZ, RZ, -R10 ;  /* 0x000000ffff0a7224 */ /* 0x000fe400078e0a0a */
[--C-:B------:R-:W-:Y:S02]  /*0bd0*/  @!P2 IMAD.IADD R7, R7, 0x1, -R8.reuse ;  /* 0x000000010707a824 */ /* 0x100fe400078e0a08 */
[C---:B------:R-:W-:Y:S02]  /*0be0*/  IMAD R23, R8.reuse, R10, R23 ;  /* 0x0000000a08177224 */ /* 0x040fe400078e0217 */
[C---:B------:R-:W-:Y:S01]  /*0bf0*/  IMAD R21, R8.reuse, R11, R25 ;  /* 0x0000000b08157224 */ /* 0x040fe200078e0219 */
[----:B------:R-:W-:Y:S01]  /*0c00*/  ISETP.GT.U32.AND P2, PT, R8, R7, PT ;  /* 0x000000070800720c */ /* 0x000fe20003f44070 */
[----:B------:R-:W-:Y:S01]  /*0c10*/  @!P3 IMAD.IADD R17, R17, 0x1, -R8 ;  /* 0x000000011111b824 */ /* 0x000fe200078e0a08 */
[----:B------:R-:W-:Y:S01]  /*0c20*/  IABS R25, R22 ;  /* 0x0000001600197213 */ /* 0x000fe20000000000 */
[----:B------:R-:W-:Y:S01]  /*0c30*/  IMAD.HI.U32 R14, R4, R27, RZ ;  /* 0x0000001b040e7227 */ /* 0x000fe200078e00ff */
[----:B------:R-:W-:-:S03]  /*0c40*/  ISETP.GT.U32.AND P3, PT, R8, R23, PT ;  /* 0x000000170800720c */ /* 0x000fc60003f64070 */
[----:B------:R-:W-:Y:S01]  /*0c50*/  @!P6 IMAD.IADD R5, R5, 0x1, -R8 ;  /* 0x000000010505e824 */ /* 0x000fe200078e0a08 */
[----:B------:R-:W-:Y:S01]  /*0c60*/  ISETP.GT.U32.AND P6, PT, R8, R19, PT ;  /* 0x000000130800720c */ /* 0x000fe20003fc4070 */
[----:B------:R-:W-:-:S04]  /*0c70*/  IMAD.HI.U32 R11, R4, R25, RZ ;  /* 0x00000019040b7227 */ /* 0x000fc800078e00ff */
[----:B------:R-:W-:Y:S01]  /*0c80*/  @!P2 IMAD.IADD R7, R7, 0x1, -R8 ;  /* 0x000000010707a824 */ /* 0x000fe200078e0a08 */
[----:B------:R-:W-:Y:S01]  /*0c90*/  ISETP.GT.U32.AND P2, PT, R8, R21, PT ;  /* 0x000000150800720c */ /* 0x000fe20003f44070 */
[----:B------:R-:W-:Y:S02]  /*0ca0*/  IMAD.MOV R14, RZ, RZ, -R14 ;  /* 0x000000ffff0e7224 */ /* 0x000fe400078e0a0e */
[----:B------:R-:W-:-:S04]  /*0cb0*/  IMAD.HI.U32 R16, R4, R31, RZ ;  /* 0x0000001f04107227 */ /* 0x000fc800078e00ff */
[----:B------:R-:W-:Y:S02]  /*0cc0*/  IMAD.MOV R11, RZ, RZ, -R11 ;  /* 0x000000ffff0b7224 */ /* 0x000fe400078e0a0b */
[C---:B------:R-:W-:Y:S02]  /*0cd0*/  IMAD R27, R8.reuse, R14, R27 ;  /* 0x0000000e081b7224 */ /* 0x040fe400078e021b */
[----:B------:R-:W-:Y:S02]  /*0ce0*/  IMAD.MOV R16, RZ, RZ, -R16 ;  /* 0x000000ffff107224 */ /* 0x000fe400078e0a10 */
[C---:B------:R-:W-:Y:S02]  /*0cf0*/  IMAD R25, R8.reuse, R11, R25 ;  /* 0x0000000b08197224 */ /* 0x040fe400078e0219 */
[--C-:B------:R-:W-:Y:S01]  /*0d00*/  @!P3 IMAD.IADD R23, R23, 0x1, -R8.reuse ;  /* 0x000000011717b824 */ /* 0x100fe200078e0a08 */
[C---:B------:R-:W-:Y:S01]  /*0d10*/  ISETP.GT.U32.AND P3, PT, R8.reuse, R17, PT ;  /* 0x000000110800720c */ /* 0x040fe20003f64070 */
[----:B------:R-:W-:Y:S01]  /*0d20*/  @!P2 IMAD.IADD R21, R21, 0x1, -R8 ;  /* 0x000000011515a824 */ /* 0x000fe200078e0a08 */
[C---:B------:R-:W-:Y:S01]  /*0d30*/  ISETP.GT.U32.AND P2, PT, R8.reuse, R27, PT ;  /* 0x0000001b0800720c */ /* 0x040fe20003f44070 */
[----:B------:R-:W-:-:S02]  /*0d40*/  IMAD R31, R8, R16, R31 ;  /* 0x00000010081f7224 */ /* 0x000fc400078e021f */
[----:B------:R-:W-:Y:S02]  /*0d50*/  VIADD R16, R6, 0x4 ;  /* 0x0000000406107836 */ /* 0x000fe40000000000 */
[----:B------:R-:W-:Y:S01]  /*0d60*/  @!P6 IMAD.IADD R19, R19, 0x1, -R8 ;  /* 0x000000011313e824 */ /* 0x000fe200078e0a08 */
[----:B------:R-:W-:Y:S01]  /*0d70*/  ISETP.GT.U32.AND P6, PT, R8, R25, PT ;  /* 0x000000190800720c */ /* 0x000fe20003fc4070 */
[----:B------:R-:W-:Y:S01]  /*0d80*/  IMAD.HI.U32 R15, R4, R29, RZ ;  /* 0x0000001d040f7227 */ /* 0x000fe200078e00ff */
[----:B------:R-:W-:-:S03]  /*0d90*/  IABS R35, R16 ;  /* 0x0000001000237213 */ /* 0x000fc60000000000 */
[----:B------:R-:W-:Y:S02]  /*0da0*/  VIADD R14, R6, 0x5 ;  /* 0x00000005060e7836 */ /* 0x000fe40000000000 */
[----:B------:R-:W-:Y:S02]  /*0db0*/  IMAD.MOV R15, RZ, RZ, -R15 ;  /* 0x000000ffff0f7224 */ /* 0x000fe400078e0a0f */
[----:B------:R-:W-:Y:S01]  /*0dc0*/  IMAD.HI.U32 R11, R4, R35, RZ ;  /* 0x00000023040b7227 */ /* 0x000fe200078e00ff */
[----:B------:R-:W-:-:S03]  /*0dd0*/  IABS R33, R14 ;  /* 0x0000000e00217213 */ /* 0x000fc60000000000 */
[C---:B------:R-:W-:Y:S02]  /*0de0*/  IMAD R29, R8.reuse, R15, R29 ;  /* 0x0000000f081d7224 */ /* 0x040fe400078e021d */
[--C-:B------:R-:W-:Y:S01]  /*0df0*/  @!P3 IMAD.IADD R17, R17, 0x1, -R8.reuse ;  /* 0x000000011111b824 */ /* 0x100fe200078e0a08 */
[C---:B------:R-:W-:Y:S01]  /*0e00*/  ISETP.GT.U32.AND P3, PT, R8.reuse, R19, PT ;  /* 0x000000130800720c */ /* 0x040fe20003f64070 */
[----:B------:R-:W-:Y:S01]  /*0e10*/  @!P2 IMAD.IADD R27, R27, 0x1, -R8 ;  /* 0x000000011b1ba824 */ /* 0x000fe200078e0a08 */
[----:B------:R-:W-:Y:S01]  /*0e20*/  ISETP.GT.U32.AND P2, PT, R8, R21, PT ;  /* 0x000000150800720c */ /* 0x000fe20003f44070 */
[----:B------:R-:W-:-:S04]  /*0e30*/  IMAD.HI.U32 R10, R4, R33, RZ ;  /* 0x00000021040a7227 */ /* 0x000fc800078e00ff */
[----:B------:R-:W-:-:S04]  /*0e40*/  IMAD.HI.U32 R12, R4, R37, RZ ;  /* 0x00000025040c7227 */ /* 0x000fc800078e00ff */
[----:B------:R-:W-:Y:S02]  /*0e50*/  IMAD.MOV R11, RZ, RZ, -R11 ;  /* 0x000000ffff0b7224 */ /* 0x000fe400078e0a0b */
[----:B------:R-:W-:Y:S01]  /*0e60*/  @!P6 IMAD.IADD R25, R25, 0x1, -R8 ;  /* 0x000000011919e824 */ /* 0x000fe200078e0a08 */
[C---:B------:R-:W-:Y:S01]  /*0e70*/  ISETP.GT.U32.AND P6, PT, R8.reuse, R29, PT ;  /* 0x0000001d0800720c */ /* 0x040fe20003fc4070 */
[----:B------:R-:W-:Y:S02]  /*0e80*/  IMAD.MOV R10, RZ, RZ, -R10 ;  /* 0x000000ffff0a7224 */ /* 0x000fe400078e0a0a */
[----:B------:R-:W-:Y:S02]  /*0e90*/  IMAD R35, R8, R11, R35 ;  /* 0x0000000b08237224 */ /* 0x000fe400078e0223 */
[----:B------:R-:W-:Y:S02]  /*0ea0*/  IMAD.MOV R12, RZ, RZ, -R12 ;  /* 0x000000ffff0c7224 */ /* 0x000fe400078e0a0c */
[----:B------:R-:W-:-:S04]  /*0eb0*/  IMAD.HI.U32 R11, R4, R43, RZ ;  /* 0x0000002b040b7227 */ /* 0x000fc800078e00ff */
[C---:B------:R-:W-:Y:S02]  /*0ec0*/  IMAD R33, R8.reuse, R10, R33 ;  /* 0x0000000a08217224 */ /* 0x040fe400078e0221 */
[C---:B------:R-:W-:Y:S02]  /*0ed0*/  IMAD R37, R8.reuse, R12, R37 ;  /* 0x0000000c08257224 */ /* 0x040fe400078e0225 */
[----:B------:R-:W-:Y:S02]  /*0ee0*/  IMAD.MOV R12, RZ, RZ, -R11 ;  /* 0x000000ffff0c7224 */ /* 0x000fe400078e0a0b */
[----:B------:R-:W-:Y:S02]  /*0ef0*/  IMAD.MOV.U32 R11, RZ, RZ, R5 ;  /* 0x000000ffff0b7224 */ /* 0x000fe400078e0005 */
[----:B------:R-:W-:Y:S01]  /*0f00*/  IMAD.MOV.U32 R15, RZ, RZ, R7 ;  /* 0x000000ffff0f7224 */ /* 0x000fe200078e0007 */
[----:B------:R-:W-:Y:S01]  /*0f10*/  SHF.R.S32.HI R7, RZ, 0x2, R0 ;  /* 0x00000002ff077819 */ /* 0x000fe20000011400 */
[--C-:B------:R-:W-:Y:S01]  /*0f20*/  @!P3 IMAD.IADD R19, R19, 0x1, -R8.reuse ;  /* 0x000000011313b824 */ /* 0x100fe200078e0a08 */
[C---:B------:R-:W-:Y:S01]  /*0f30*/  ISETP.GT.U32.AND P3, PT, R8.reuse, R31, PT ;  /* 0x0000001f0800720c */ /* 0x040fe20003f64070 */
[--C-:B------:R-:W-:Y:S01]  /*0f40*/  @!P2 IMAD.IADD R21, R21, 0x1, -R8.reuse ;  /* 0x000000011515a824 */ /* 0x100fe200078e0a08 */
[C---:B------:R-:W-:Y:S01]  /*0f50*/  ISETP.GT.U32.AND P2, PT, R8.reuse, R33, PT ;  /* 0x000000210800720c */ /* 0x040fe20003f44070 */
[----:B------:R-:W-:Y:S01]  /*0f60*/  @!P0 IMAD.MOV R11, RZ, RZ, -R11 ;  /* 0x000000ffff0b8224 */ /* 0x000fe200078e0a0b */
[C---:B------:R-:W-:Y:S01]  /*0f70*/  ISETP.GT.U32.AND P0, PT, R8.reuse, R23, PT ;  /* 0x000000170800720c */ /* 0x040fe20003f04070 */
[----:B------:R-:W-:Y:S01]  /*0f80*/  @!P1 IMAD.MOV R15, RZ, RZ, -R15 ;  /* 0x000000ffff0f9224 */ /* 0x000fe200078e0a0f */
[C---:B------:R-:W-:Y:S01]  /*0f90*/  ISETP.GT.U32.AND P1, PT, R8.reuse, R25, PT ;  /* 0x000000190800720c */ /* 0x040fe20003f24070 */
[----:B------:R-:W-:Y:S01]  /*0fa0*/  @!P6 IMAD.IADD R29, R29, 0x1, -R8 ;  /* 0x000000011d1de824 */ /* 0x000fe200078e0a08 */
[----:B------:R-:W-:Y:S01]  /*0fb0*/  ISETP.GT.U32.AND P6, PT, R8, R27, PT ;  /* 0x0000001b0800720c */ /* 0x000fe20003fc4070 */
[----:B------:R-:W-:Y:S01]  /*0fc0*/  IMAD.HI.U32 R10, R4, R39, RZ ;  /* 0x00000027040a7227 */ /* 0x000fe200078e00ff */
[----:B------:R-:W-:-:S03]  /*0fd0*/  SGXT R7, R7, 0x1 ;  /* 0x000000010707781a */ /* 0x000fc60000000200 */
[----:B------:R-:W-:Y:S02]  /*0fe0*/  IMAD.MOV R10, RZ, RZ, -R10 ;  /* 0x000000ffff0a7224 */ /* 0x000fe400078e0a0a */
[----:B------:R-:W-:Y:S01]  /*0ff0*/  IMAD R43, R8, R12, R43 ;  /* 0x0000000c082b7224 */ /* 0x000fe200078e022b */
[----:B------:R-:W-:Y:S01]  /*1000*/  LOP3.LUT R12, R0, 0x7, RZ, 0xc0, !PT ;  /* 0x00000007000c7812 */ /* 0x000fe200078ec0ff */
[C---:B------:R-:W-:Y:S01]  /*1010*/  IMAD R39, R8.reuse, R10, R39 ;  /* 0x0000000a08277224 */ /* 0x040fe200078e0227 */
[----:B------:R-:W-:Y:S01]  /*1020*/  LOP3.LUT R10, R7, 0x90, RZ, 0xc0, !PT ;  /* 0x00000090070a7812 */ /* 0x000fe200078ec0ff */
[--C-:B------:R-:W-:Y:S01]  /*1030*/  @!P3 IMAD.IADD R31, R31, 0x1, -R8.reuse ;  /* 0x000000011f1fb824 */ /* 0x100fe200078e0a08 */
[----:B------:R-:W-:Y:S01]  /*1040*/  ISETP.GT.U32.AND P3, PT, R8, R43, PT ;  /* 0x0000002b0800720c */ /* 0x000fe20003f64070 */
[--C-:B------:R-:W-:Y:S01]  /*1050*/  @!P2 IMAD.IADD R33, R33, 0x1, -R8.reuse ;  /* 0x000000012121a824 */ /* 0x100fe200078e0a08 */
[----:B------:R-:W-:Y:S01]  /*1060*/  ISETP.GE.AND P2, PT, R20, RZ, PT ;  /* 0x000000ff1400720c */ /* 0x000fe20003f46270 */
[----:B------:R-:W-:Y:S01]  /*1070*/  @!P5 IMAD.MOV R17, RZ, RZ, -R17 ;  /* 0x000000ffff11d224 */ /* 0x000fe200078e0a11 */
[C---:B------:R-:W-:Y:S01]  /*1080*/  ISETP.GT.U32.AND P5, PT, R8.reuse, R29, PT ;  /* 0x0000001d0800720c */ /* 0x040fe20003fa4070 */
[--C-:B------:R-:W-:Y:S01]  /*1090*/  @!P0 IMAD.IADD R23, R23, 0x1, -R8.reuse ;  /* 0x0000000117178824 */ /* 0x100fe200078e0a08 */
[C---:B------:R-:W-:Y:S01]  /*10a0*/  ISETP.GT.U32.AND P0, PT, R8.reuse, R35, PT ;  /* 0x000000230800720c */ /* 0x040fe20003f04070 */
[--C-:B------:R-:W-:Y:S01]  /*10b0*/  @!P1 IMAD.IADD R25, R25, 0x1, -R8.reuse ;  /* 0x0000000119199824 */ /* 0x100fe200078e0a08 */
[C---:B------:R-:W-:Y:S01]  /*10c0*/  ISETP.GT.U32.AND P1, PT, R8.reuse, R37, PT ;  /* 0x000000250800720c */ /* 0x040fe20003f24070 */
[----:B------:R-:W-:Y:S01]  /*10d0*/  @!P6 IMAD.IADD R27, R27, 0x1, -R8 ;  /* 0x000000011b1be824 */ /* 0x000fe200078e0a08 */
[C---:B------:R-:W-:Y:S01]  /*10e0*/  ISETP.GT.U32.AND P6, PT, R8.reuse, R39, PT ;  /* 0x000000270800720c */ /* 0x040fe20003fc4070 */
[----:B------:R-:W-:Y:S01]  /*10f0*/  @!P4 IMAD.MOV R19, RZ, RZ, -R19 ;  /* 0x000000ffff13c224 */ /* 0x000fe200078e0a13 */
[----:B------:R-:W-:Y:S01]  /*1100*/  ISETP.GT.U32.AND P4, PT, R8, R33, PT ;  /* 0x000000210800720c */ /* 0x000fe20003f84070 */
[----:B------:R-:W-:-:S04]  /*1110*/  IMAD.HI.U32 R4, R4, R45, RZ ;  /* 0x0000002d04047227 */ /* 0x000fc800078e00ff */
[----:B------:R-:W-:Y:S02]  /*1120*/  IMAD.MOV R4, RZ, RZ, -R4 ;  /* 0x000000ffff047224 */ /* 0x000fe400078e0a04 */
[--C-:B------:R-:W-:Y:S01]  /*1130*/  @!P3 IMAD.IADD R43, R43, 0x1, -R8.reuse ;  /* 0x000000012b2bb824 */ /* 0x100fe200078e0a08 */
[C---:B------:R-:W-:Y:S01]  /*1140*/  ISETP.GT.U32.AND P3, PT, R8.reuse, R31, PT ;  /* 0x0000001f0800720c */ /* 0x040fe20003f64070 */
[----:B------:R-:W-:Y:S02]  /*1150*/  IMAD R45, R8, R4, R45 ;  /* 0x00000004082d7224 */ /* 0x000fe400078e022d */
[--C-:B------:R-:W-:Y:S01]  /*1160*/  @!P5 IMAD.IADD R29, R29, 0x1, -R8.reuse ;  /* 0x000000011d1dd824 */ /* 0x100fe200078e0a08 */
[----:B------:R-:W-:Y:S01]  /*1170*/  ISETP.GE.AND P5, PT, R18, RZ, PT ;  /* 0x000000ff1200720c */ /* 0x000fe20003fa6270 */
[--C-:B------:R-:W-:Y:S01]  /*1180*/  @!P0 IMAD.IADD R35, R35, 0x1, -R8.reuse ;  /* 0x0000000123238824 */ /* 0x100fe200078e0a08 */
[----:B------:R-:W-:Y:S01]  /*1190*/  ISETP.GE.AND P0, PT, R22, RZ, PT ;  /* 0x000000ff1600720c */ /* 0x000fe20003f06270 */
[--C-:B------:R-:W-:Y:S01]  /*11a0*/  @!P1 IMAD.IADD R37, R37, 0x1, -R8.reuse ;  /* 0x0000000125259824 */ /* 0x100fe200078e0a08 */
[----:B------:R-:W-:Y:S01]  /*11b0*/  ISETP.GE.AND P1, PT, R24, RZ, PT ;  /* 0x000000ff1800720c */ /* 0x000fe20003f26270 */
[--C-:B------:R-:W-:Y:S01]  /*11c0*/  @!P6 IMAD.IADD R39, R39, 0x1, -R8.reuse ;  /* 0x000000012727e824 */ /* 0x100fe200078e0a08 */
[----:B------:R-:W-:Y:S01]  /*11d0*/  ISETP.GE.AND P6, PT, R26, RZ, PT ;  /* 0x000000ff1a00720c */ /* 0x000fe20003fc6270 */
[--C-:B------:R-:W-:Y:S01]  /*11e0*/  @!P4 IMAD.IADD R33, R33, 0x1, -R8.reuse ;  /* 0x000000012121c824 */ /* 0x100fe200078e0a08 */
[----:B------:R-:W-:Y:S01]  /*11f0*/  ISETP.GT.U32.AND P4, PT, R8, R45, PT ;  /* 0x0000002d0800720c */ /* 0x000fe20003f84070 */
[----:B------:R-:W-:Y:S01]  /*1200*/  IMAD.SHL.U32 R5, R0, 0x20, RZ ;  /* 0x0000002000057824 */ /* 0x000fe200078e00ff */
[----:B------:R-:W-:Y:S01]  /*1210*/  LOP3.LUT R18, R3, 0x10, RZ, 0xfc, !PT ;  /* 0x0000001003127812 */ /* 0x000fe200078efcff */
[--C-:B------:R-:W-:Y:S01]  /*1220*/  @!P3 IMAD.IADD R31, R31, 0x1, -R8.reuse ;  /* 0x000000011f1fb824 */ /* 0x100fe200078e0a08 */
[----:B------:R-:W-:Y:S01]  /*1230*/  ISETP.GE.AND P3, PT, R14, RZ, PT ;  /* 0x000000ff0e00720c */ /* 0x000fe20003f66270 */
[----:B------:R-:W-:Y:S01]  /*1240*/  @!P5 IMAD.MOV R21, RZ, RZ, -R21 ;  /* 0x000000ffff15d224 */ /* 0x000fe200078e0a15 */
[----:B------:R-:W-:Y:S01]  /*1250*/  LOP3.LUT R41, R5, 0x400, RZ, 0xc0, !PT ;  /* 0x0000040005297812 */ /* 0x000fe200078ec0ff */
[----:B------:R-:W-:Y:S01]  /*1260*/  @!P2 IMAD.MOV R23, RZ, RZ, -R23 ;  /* 0x000000ffff17a224 */ /* 0x000fe200078e0a17 */
[----:B------:R-:W-:Y:S01]  /*1270*/  LOP3.LUT R5, R10, 0x60, R5, 0xf8, !PT ;  /* 0x000000600a057812 */ /* 0x000fe200078ef805 */
[----:B------:R-:W-:Y:S01]  /*1280*/  @!P0 IMAD.MOV R25, RZ, RZ, -R25 ;  /* 0x000000ffff198224 */ /* 0x000fe200078e0a19 */
[----:B------:R-:W-:Y:S01]  /*1290*/  SHF.R.S32.HI R10, RZ, 0x1f, R57 ;  /* 0x0000001fff0a7819 */ /* 0x000fe20000011439 */
[----:B------:R-:W-:Y:S01]  /*12a0*/  IMAD R14, R12, 0x80, R41 ;  /* 0x000000800c0e7824 */ /* 0x000fe200078e0229 */
[C---:B------:R-:W-:Y:S01]  /*12b0*/  ISETP.GT.U32.AND P2, PT, R8.reuse, R35, PT ;  /* 0x000000230800720c */ /* 0x040fe20003f44070 */
[----:B------:R-:W-:Y:S01]  /*12c0*/  @!P1 IMAD.MOV R27, RZ, RZ, -R27 ;  /* 0x000000ffff1b9224 */ /* 0x000fe200078e0a1b */
[----:B------:R-:W-:Y:S01]  /*12d0*/  ISETP.GT.U32.AND P0, PT, R8, R37, PT ;  /* 0x000000250800720c */ /* 0x000fe20003f04070 */
[----:B------:R-:W-:Y:S01]  /*12e0*/  IMAD.SHL.U32 R4, R0, 0x2, RZ ;  /* 0x0000000200047824 */ /* 0x000fe200078e00ff */
[----:B------:R-:W-:Y:S01]  /*12f0*/  ISETP.GT.U32.AND P5, PT, R8, R39, PT ;  /* 0x000000270800720c */ /* 0x000fe20003fa4070 */
[----:B------:R-:W-:Y:S01]  /*1300*/  IMAD.SHL.U32 R41, R12, 0x10, RZ ;  /* 0x000000100c297824 */ /* 0x000fe200078e00ff */
[----:B------:R-:W-:Y:S01]  /*1310*/  ISETP.GT.U32.AND P1, PT, R8, R43, PT ;  /* 0x0000002b0800720c */ /* 0x000fe20003f24070 */
[----:B------:R-:W-:Y:S01]  /*1320*/  @!P6 IMAD.MOV R29, RZ, RZ, -R29 ;  /* 0x000000ffff1de224 */ /* 0x000fe200078e0a1d */
[----:B------:R-:W-:Y:S01]  /*1330*/  ISETP.GE.AND P6, PT, R28, RZ, PT ;  /* 0x000000ff1c00720c */ /* 0x000fe20003fc6270 */
[----:B------:R-:W-:Y:S01]  /*1340*/  @!P4 IMAD.IADD R45, R45, 0x1, -R8 ;  /* 0x000000012d2dc824 */ /* 0x000fe200078e0a08 */
[----:B------:R-:W-:Y:S01]  /*1350*/  LOP3.LUT R41, R41, 0x30, R4, 0x78, !PT ;  /* 0x0000003029297812 */ /* 0x000fe200078e7804 */
[----:B------:R-:W-:Y:S01]  /*1360*/  @!P3 IMAD.MOV R33, RZ, RZ, -R33 ;  /* 0x000000ffff21b224 */ /* 0x000fe200078e0a21 */
[----:B------:R-:W-:Y:S01]  /*1370*/  LEA.HI R57, R10, R57, RZ, 0x6 ;  /* 0x000000390a397211 */ /* 0x000fe200078f30ff */
[--C-:B------:R-:W-:Y:S01]  /*1380*/  @!P2 IMAD.IADD R35, R35, 0x1, -R8.reuse ;  /* 0x000000012323a824 */ /* 0x100fe200078e0a08 */
[----:B------:R-:W0:Y:S01]  /*1390*/  LDC R10, c[0x0][0x240] ;  /* 0x00009000ff0a7b82 */ /* 0x000e220000000800 */
[----:B------:R-:W-:Y:S01]  /*13a0*/  ISETP.GT.U32.AND P4, PT, R8, R45, PT ;  /* 0x0000002d0800720c */ /* 0x000fe20003f84070 */
[----:B------:R-:W-:Y:S01]  /*13b0*/  @!P0 IMAD.IADD R37, R37, 0x1, -R8 ;  /* 0x0000000125258824 */ /* 0x000fe200078e0a08 */
[----:B------:R-:W-:Y:S01]  /*13c0*/  LOP3.LUT R12, R5, 0x10, R4, 0x78, !PT ;  /* 0x00000010050c7812 */ /* 0x000fe200078e7804 */
[----:B------:R-:W-:Y:S01]  /*13d0*/  IMAD.IADD R5, R14, 0x1, R41 ;  /* 0x000000010e057824 */ /* 0x000fe200078e0229 */
[----:B------:R-:W-:Y:S01]  /*13e0*/  ISETP.GE.AND P2, PT, R16, RZ, PT ;  /* 0x000000ff1000720c */ /* 0x000fe20003f46270 */
[--C-:B------:R-:W-:Y:S01]  /*13f0*/  @!P5 IMAD.IADD R39, R39, 0x1, -R8.reuse ;  /* 0x000000012727d824 */ /* 0x100fe200078e0a08 */
[----:B------:R-:W-:Y:S01]  /*1400*/  ISETP.GE.AND P0, PT, R30, RZ, PT ;  /* 0x000000ff1e00720c */ /* 0x000fe20003f06270 */
[----:B------:R-:W1:Y:S01]  /*1410*/  LDC.64 R40, c[0x0][0x218] ;  /* 0x00008600ff287b82 */ /* 0x000e620000000a00 */
[--C-:B------:R-:W-:Y:S01]  /*1420*/  @!P1 IMAD.IADD R43, R43, 0x1, -R8.reuse ;  /* 0x000000012b2b9824 */ /* 0x100fe200078e0a08 */
[----:B------:R-:W-:Y:S01]  /*1430*/  ISETP.GE.AND P5, PT, R32, RZ, PT ;  /* 0x000000ff2000720c */ /* 0x000fe20003fa6270 */
[----:B------:R-:W-:Y:S01]  /*1440*/  @!P6 IMAD.MOV R31, RZ, RZ, -R31 ;  /* 0x000000ffff1fe224 */ /* 0x000fe200078e0a1f */
[----:B------:R-:W-:Y:S01]  /*1450*/  ISETP.GE.AND P1, PT, R34, RZ, PT ;  /* 0x000000ff2200720c */ /* 0x000fe20003f26270 */
[----:B------:R-:W-:Y:S01]  /*1460*/  IMAD.SHL.U32 R7, R0, 0x10, RZ ;  /* 0x0000001000077824 */ /* 0x000fe200078e00ff */
[----:B------:R-:W-:Y:S01]  /*1470*/  ISETP.GE.AND P6, PT, R6, RZ, PT ;  /* 0x000000ff0600720c */ /* 0x000fe20003fc6270 */
[----:B------:R-:W-:Y:S01]  /*1480*/  @!P4 IMAD.IADD R45, R45, 0x1, -R8 ;  /* 0x000000012d2dc824 */ /* 0x000fe200078e0a08 */
[----:B------:R-:W-:Y:S01]  /*1490*/  ISETP.NE.AND P4, PT, R13, RZ, PT ;  /* 0x000000ff0d00720c */ /* 0x000fe20003f85270 */
[----:B------:R-:W-:Y:S01]  /*14a0*/  IMAD R9, R9, UR5, RZ ;  /* 0x0000000509097c24 */ /* 0x000fe2000f8e02ff */
[----:B------:R-:W-:Y:S01]  /*14b0*/  LOP3.LUT R8, RZ, R13, RZ, 0x33, !PT ;  /* 0x0000000dff087212 */ /* 0x000fe200078e33ff */
[----:B------:R-:W-:Y:S01]  /*14c0*/  @!P2 IMAD.MOV R35, RZ, RZ, -R35 ;  /* 0x000000ffff23a224 */ /* 0x000fe200078e0a23 */
[----:B------:R-:W-:Y:S01]  /*14d0*/  LOP3.LUT R7, R7, 0x100, RZ, 0xc0, !PT ;  /* 0x0000010007077812 */ /* 0x000fe200078ec0ff */
[----:B------:R-:W-:Y:S01]  /*14e0*/  @!P0 IMAD.MOV R37, RZ, RZ, -R37 ;  /* 0x000000ffff258224 */ /* 0x000fe200078e0a25 */
[C---:B------:R-:W-:Y:S01]  /*14f0*/  SEL R11, R8.reuse, R11, !P4 ;  /* 0x0000000b080b7207 */ /* 0x040fe20006000000 */
[----:B------:R-:W-:Y:S01]  /*1500*/  @!P5 IMAD.MOV R39, RZ, RZ, -R39 ;  /* 0x000000ffff27d224 */ /* 0x000fe200078e0a27 */
[C---:B------:R-:W-:Y:S01]  /*1510*/  SEL R15, R8.reuse, R15, !P4 ;  /* 0x0000000f080f7207 */ /* 0x040fe20006000000 */
[----:B------:R-:W-:Y:S01]  /*1520*/  @!P1 IMAD.MOV R43, RZ, RZ, -R43 ;  /* 0x000000ffff2b9224 */ /* 0x000fe200078e0a2b */
[C---:B------:R-:W-:Y:S01]  /*1530*/  SEL R17, R8.reuse, R17, !P4 ;  /* 0x0000001108117207 */ /* 0x040fe20006000000 */
[----:B------:R-:W-:Y:S01]  /*1540*/  @!P6 IMAD.MOV R45, RZ, RZ, -R45 ;  /* 0x000000ffff2de224 */ /* 0x000fe200078e0a2d */
[C---:B------:R-:W-:Y:S01]  /*1550*/  SEL R19, R8.reuse, R19, !P4 ;  /* 0x0000001308137207 */ /* 0x040fe20006000000 */
[-C--:B0-----:R-:W-:Y:S01]  /*1560*/  IMAD R11, R11, R10.reuse, RZ ;  /* 0x0000000a0b0b7224 */ /* 0x081fe200078e02ff */
[C---:B------:R-:W-:Y:S01]  /*1570*/  SEL R21, R8.reuse, R21, !P4 ;  /* 0x0000001508157207 */ /* 0x040fe20006000000 */
[-C--:B------:R-:W-:Y:S01]  /*1580*/  IMAD R15, R15, R10.reuse, RZ ;  /* 0x0000000a0f0f7224 */ /* 0x080fe200078e02ff */
        /* <DEDUP_REMOVED lines=20> */
[----:B------:R-:W-:Y:S01]  /*16d0*/  SEL R8, R8, R45, !P4 ;  /* 0x0000002d08087207 */ /* 0x000fe20006000000 */
[----:B------:R-:W-:Y:S01]  /*16e0*/  IMAD R51, R33, R10, RZ ;  /* 0x0000000a21337224 */ /* 0x000fe200078e02ff */
[----:B-1----:R-:W-:Y:S01]  /*16f0*/  LEA R80, P2, R11, R40, 0x1 ;  /* 0x000000280b507211 */ /* 0x002fe200078408ff */
[----:B------:R-:W-:Y:S01]  /*1700*/  IMAD R39, R39, R10, RZ ;  /* 0x0000000a27277224 */ /* 0x000fe200078e02ff */
[----:B------:R-:W-:Y:S01]  /*1710*/  LEA R78, P3, R15, R40, 0x1 ;  /* 0x000000280f4e7211 */ /* 0x000fe200078608ff */
[----:B------:R-:W-:Y:S01]  /*1720*/  IMAD R43, R43, R10, RZ ;  /* 0x0000000a2b2b7224 */ /* 0x000fe200078e02ff */
[----:B------:R-:W-:Y:S01]  /*1730*/  LEA R36, P4, R17, R40, 0x1 ;  /* 0x0000002811247211 */ /* 0x000fe200078808ff */
[----:B------:R-:W-:Y:S01]  /*1740*/  IMAD R8, R8, R10, RZ ;  /* 0x0000000a08087224 */ /* 0x000fe200078e02ff */
[-C--:B------:R-:W-:Y:S01]  /*1750*/  LEA R34, P5, R19, R40.reuse, 0x1 ;  /* 0x0000002813227211 */ /* 0x080fe200078a08ff */
[----:B------:R-:W-:Y:S01]  /*1760*/  ULDC UR5, c[0x0][0x230] ;  /* 0x00008c0000057ab9 */ /* 0x000fe20000000800 */
[----:B------:R-:W-:-:S02]  /*1770*/  LEA R32, P6, R21, R40, 0x1 ;  /* 0x0000002815207211 */ /* 0x000fc400078c08ff */
[-C--:B------:R-:W-:Y:S02]  /*1780*/  LEA.HI.X.SX32 R81, R11, R41.reuse, 0x1, P2 ;  /* 0x000000290b517211 */ /* 0x080fe400010f0eff */
[-C--:B------:R-:W-:Y:S01]  /*1790*/  LEA.HI.X.SX32 R79, R15, R41.reuse, 0x1, P3 ;  /* 0x000000290f4f7211 */ /* 0x080fe200018f0eff */
[----:B------:R-:W0:Y:S01]  /*17a0*/  LDC R11, c[0x0][0x238] ;  /* 0x00008e00ff0b7b82 */ /* 0x000e220000000800 */
[----:B------:R-:W-:Y:S02]  /*17b0*/  LEA.HI.X.SX32 R37, R17, R41, 0x1, P4 ;  /* 0x0000002911257211 */ /* 0x000fe400020f0eff */
[-C--:B------:R-:W-:Y:S02]  /*17c0*/  LEA R22, P1, R23, R40.reuse, 0x1 ;  /* 0x0000002817167211 */ /* 0x080fe400078208ff */
[-C--:B------:R-:W-:Y:S02]  /*17d0*/  LEA R20, P2, R25, R40.reuse, 0x1 ;  /* 0x0000002819147211 */ /* 0x080fe400078408ff */
[----:B------:R-:W-:-:S02]  /*17e0*/  LEA R74, P3, R27, R40, 0x1 ;  /* 0x000000281b4a7211 */ /* 0x000fc400078608ff */
[-C--:B------:R-:W-:Y:S02]  /*17f0*/  LEA R54, P4, R29, R40.reuse, 0x1 ;  /* 0x000000281d367211 */ /* 0x080fe400078808ff */
[-C--:B------:R-:W-:Y:S02]  /*1800*/  LEA.HI.X.SX32 R35, R19, R41.reuse, 0x1, P5 ;  /* 0x0000002913237211 */ /* 0x080fe400028f0eff */
[----:B------:R-:W-:Y:S02]  /*1810*/  LEA R52, P5, R31, R40, 0x1 ;  /* 0x000000281f347211 */ /* 0x000fe400078a08ff */
[-C--:B------:R-:W-:Y:S02]  /*1820*/  LEA.HI.X.SX32 R33, R21, R41.reuse, 0x1, P6 ;  /* 0x0000002915217211 */ /* 0x080fe400030f0eff */
[-C--:B------:R-:W-:Y:S02]  /*1830*/  LEA.HI.X.SX32 R23, R23, R41.reuse, 0x1, P1 ;  /* 0x0000002917177211 */ /* 0x080fe400008f0eff */
[----:B------:R-:W-:-:S02]  /*1840*/  LEA.HI.X.SX32 R21, R25, R41, 0x1, P2 ;  /* 0x0000002919157211 */ /* 0x000fc400010f0eff */
[-C--:B------:R-:W-:Y:S02]  /*1850*/  LEA.HI.X.SX32 R75, R27, R41.reuse, 0x1, P3 ;  /* 0x000000291b4b7211 */ /* 0x080fe400018f0eff */
[----:B------:R-:W-:Y:S01]  /*1860*/  LEA.HI.X.SX32 R55, R29, R41, 0x1, P4 ;  /* 0x000000291d377211 */ /* 0x000fe200020f0eff */
[-C--:B0-----:R-:W-:Y:S01]  /*1870*/  IMAD R65, R65, R11.reuse, RZ ;  /* 0x0000000b41417224 */ /* 0x081fe200078e02ff */
[-C--:B------:R-:W-:Y:S01]  /*1880*/  LEA R50, P6, R51, R40.reuse, 0x1 ;  /* 0x0000002833327211 */ /* 0x080fe200078c08ff */
[-C--:B------:R-:W-:Y:S01]  /*1890*/  IMAD R66, R66, R11.reuse, RZ ;  /* 0x0000000b42427224 */ /* 0x080fe200078e02ff */
[-C--:B------:R-:W-:Y:S01]  /*18a0*/  LEA R48, P1, R49, R40.reuse, 0x1 ;  /* 0x0000002831307211 */ /* 0x080fe200078208ff */
[-C--:B------:R-:W-:Y:S01]  /*18b0*/  IMAD R67, R67, R11.reuse, RZ ;  /* 0x0000000b43437224 */ /* 0x080fe200078e02ff */
[-C--:B------:R-:W-:Y:S01]  /*18c0*/  LEA R46, P2, R47, R40.reuse, 0x1 ;  /* 0x000000282f2e7211 */ /* 0x080fe200078408ff */
[-C--:B------:R-:W-:Y:S01]  /*18d0*/  IMAD R68, R68, R11.reuse, RZ ;  /* 0x0000000b44447224 */ /* 0x080fe200078e02ff */
[-C--:B------:R-:W-:Y:S01]  /*18e0*/  LEA R44, P3, R39, R40.reuse, 0x1 ;  /* 0x00000028272c7211 */ /* 0x080fe200078608ff */
[-C--:B------:R-:W-:Y:S01]  /*18f0*/  IMAD R69, R69, R11.reuse, RZ ;  /* 0x0000000b45457224 */ /* 0x080fe200078e02ff */
[-C--:B------:R-:W-:Y:S01]  /*1900*/  LEA R42, P4, R43, R40.reuse, 0x1 ;  /* 0x000000282b2a7211 */ /* 0x080fe200078808ff */
[----:B------:R-:W-:Y:S01]  /*1910*/  IMAD R70, R70, R11, RZ ;  /* 0x0000000b46467224 */ /* 0x000fe200078e02ff */
[----:B------:R-:W-:Y:S01]  /*1920*/  LEA.HI.X.SX32 R53, R31, R41, 0x1, P5 ;  /* 0x000000291f357211 */ /* 0x000fe200028f0eff */
[-C--:B------:R-:W-:Y:S01]  /*1930*/  IMAD R71, R71, R11.reuse, RZ ;  /* 0x0000000b47477224 */ /* 0x080fe200078e02ff */
[----:B------:R-:W-:Y:S01]  /*1940*/  LEA R40, P5, R8, R40, 0x1 ;  /* 0x0000002808287211 */ /* 0x000fe200078a08ff */
[-C--:B------:R-:W-:Y:S01]  /*1950*/  IMAD R72, R72, R11.reuse, RZ ;  /* 0x0000000b48487224 */ /* 0x080fe200078e02ff */
[----:B------:R-:W-:Y:S01]  /*1960*/  IADD3 R7, R12, UR4, R7 ;  /* 0x000000040c077c10 */ /* 0x000fe2000fffe007 */
[----:B------:R-:W-:Y:S01]  /*1970*/  IMAD R73, R73, R11, RZ ;  /* 0x0000000b49497224 */ /* 0x000fe200078e02ff */
[----:B------:R-:W-:Y:S01]  /*1980*/  LEA.HI.X.SX32 R87, R8, R41, 0x1, P5 ;  /* 0x0000002908577211 */ /* 0x000fe200028f0eff */
[----:B------:R-:W-:Y:S01]  /*1990*/  IMAD R18, R18, R11, RZ ;  /* 0x0000000b12127224 */ /* 0x000fe200078e02ff */
[----:B------:R-:W0:Y:S01]  /*19a0*/  LDC R8, c[0x0][0x23c] ;  /* 0x00008f00ff087b82 */ /* 0x000e220000000800 */
[----:B------:R-:W-:Y:S01]  /*19b0*/  LEA R76, P0, R9, UR8, 0x1 ;  /* 0x00000008094c7c11 */ /* 0x000fe2000f8008ff */
[----:B------:R-:W-:Y:S01]  /*19c0*/  IMAD.SHL.U32 R10, R11, 0x40, RZ ;  /* 0x000000400b0a7824 */ /* 0x000fe200078e00ff */
[----:B------:R-:W-:-:S02]  /*19d0*/  LOP3.LUT R16, R3, 0x18, RZ, 0xfc, !PT ;  /* 0x0000001803107812 */ /* 0x000fc400078efcff */
[----:B------:R-:W-:Y:S02]  /*19e0*/  CS2R R28, SRZ ;  /* 0x00000000001c7805 */ /* 0x000fe4000001ff00 */
[C---:B------:R-:W-:Y:S02]  /*19f0*/  LOP3.LUT R15, R3.reuse, 0x14, RZ, 0xfc, !PT ;  /* 0x00000014030f7812 */ /* 0x040fe400078efcff */
[----:B------:R-:W-:Y:S02]  /*1a00*/  CS2R R30, SRZ ;  /* 0x00000000001e7805 */ /* 0x000fe4000001ff00 */
[C---:B------:R-:W-:Y:S01]  /*1a10*/  LOP3.LUT R14, R3.reuse, 0xc, RZ, 0xfc, !PT ;  /* 0x0000000c030e7812 */ /* 0x040fe200078efcff */
[-C--:B------:R-:W-:Y:S01]  /*1a20*/  IMAD R16, R16, R11.reuse, RZ ;  /* 0x0000000b10107224 */ /* 0x080fe200078e02ff */
[----:B------:R-:W-:Y:S01]  /*1a30*/  LOP3.LUT R13, R3, 0x8, RZ, 0xfc, !PT ;  /* 0x00000008030d7812 */ /* 0x000fe200078efcff */
[-C--:B------:R-:W-:Y:S01]  /*1a40*/  IMAD R15, R15, R11.reuse, RZ ;  /* 0x0000000b0f0f7224 */ /* 0x080fe200078e02ff */
[----:B------:R-:W-:Y:S01]  /*1a50*/  LOP3.LUT R12, R3, 0x4, RZ, 0xfc, !PT ;  /* 0x00000004030c7812 */ /* 0x000fe200078efcff */
[-C--:B------:R-:W-:Y:S01]  /*1a60*/  IMAD R14, R14, R11.reuse, RZ ;  /* 0x0000000b0e0e7224 */ /* 0x080fe200078e02ff */
[----:B------:R-:W-:Y:S01]  /*1a70*/  LEA.HI.X.SX32 R77, R9, UR9, 0x1, P0 ;  /* 0x00000009094d7c11 */ /* 0x000fe200080f0eff */
[----:B------:R-:W-:Y:S01]  /*1a80*/  IMAD R13, R13, R11, RZ ;  /* 0x0000000b0d0d7224 */ /* 0x000fe200078e02ff */
[----:B------:R-:W-:Y:S01]  /*1a90*/  LEA.HI.X.SX32 R51, R51, R41, 0x1, P6 ;  /* 0x0000002933337211 */ /* 0x000fe200030f0eff */
[----:B------:R-:W-:Y:S01]  /*1aa0*/  IMAD R12, R12, R11, RZ ;  /* 0x0000000b0c0c7224 */ /* 0x000fe200078e02ff */
[----:B------:R-:W-:Y:S01]  /*1ab0*/  LEA.HI.X.SX32 R49, R49, R41, 0x1, P1 ;  /* 0x0000002931317211 */ /* 0x000fe200008f0eff */
[----:B------:R-:W-:Y:S01]  /*1ac0*/  IMAD R9, R3, R11, RZ ;  /* 0x0000000b03097224 */ /* 0x000fe200078e02ff */
[----:B------:R-:W-:-:S02]  /*1ad0*/  LEA.HI.X.SX32 R47, R47, R41, 0x1, P2 ;  /* 0x000000292f2f7211 */ /* 0x000fc400010f0eff */
[-C--:B------:R-:W-:Y:S02]  /*1ae0*/  LEA.HI.X.SX32 R45, R39, R41.reuse, 0x1, P3 ;  /* 0x00000029272d7211 */ /* 0x080fe400018f0eff */
[----:B------:R-:W-:Y:S01]  /*1af0*/  LEA.HI.X.SX32 R43, R43, R41, 0x1, P4 ;  /* 0x000000292b2b7211 */ /* 0x000fe200020f0eff */
[----:B0-----:R-:W-:Y:S01]  /*1b00*/  IMAD.SHL.U32 R11, R8, 0x40, RZ ;  /* 0x00000040080b7824 */ /* 0x001fe200078e00ff */
[----:B------:R-:W-:Y:S01]  /*1b10*/  SHF.R.S32.HI R57, RZ, 0x6, R57 ;  /* 0x00000006ff397819 */ /* 0x000fe20000011439 */
[----:B------:R-:W-:Y:S01]  /*1b20*/  IMAD R63, R61, R8, RZ ;  /* 0x000000083d3f7224 */ /* 0x000fe200078e02ff */
[C---:B------:R-:W-:Y:S02]  /*1b30*/  LOP3.LUT R17, R64.reuse, 0x20, RZ, 0x3c, !PT ;  /* 0x0000002040117812 */ /* 0x040fe400078e3cff */
[C---:B------:R-:W-:Y:S02]  /*1b40*/  LOP3.LUT R19, R64.reuse, 0x30, RZ, 0x3c, !PT ;  /* 0x0000003040137812 */ /* 0x040fe400078e3cff */
[----:B------:R-:W-:-:S02]  /*1b50*/  LOP3.LUT R8, R64, 0x50, RZ, 0x3c, !PT ;  /* 0x0000005040087812 */ /* 0x000fc400078e3cff */
[----:B------:R-:W-:-:S07]  /*1b60*/  LOP3.LUT R60, R5, 0x40, RZ, 0x3c, !PT ;  /* 0x00000040053c7812 */ /* 0x000fce00078e3cff */
.L_x_1:
[----:B------:R-:W-:Y:S01]  /*1b70*/  ISETP.GE.AND P0, PT, R3, UR5, PT ;  /* 0x0000000503007c0c */ /* 0x000fe2000bf06270 */
[----:B------:R-:W-:Y:S01]  /*1b80*/  IMAD.WIDE R24, R9, 0x2, R76 ;  /* 0x0000000209187825 */ /* 0x000fe200078e024c */
[C---:B------:R-:W-:Y:S02]  /*1b90*/  LOP3.LUT R38, R3.reuse, 0xc, RZ, 0xfc, !PT ;  /* 0x0000000c03267812 */ /* 0x040fe400078efcff */
[----:B------:R-:W-:Y:S02]  /*1ba0*/  LOP3.LUT R26, R3, 0x4, RZ, 0xfc, !PT ;  /* 0x00000004031a7812 */ /* 0x000fe400078efcff */
[----:B------:R-:W-:Y:S02]  /*1bb0*/  PRMT R41, RZ, 0x7610, R41 ;  /* 0x00007610ff297816 */ /* 0x000fe40000000029 */
[----:B------:R-:W-:Y:S02]  /*1bc0*/  ISETP.GE.AND P3, PT, R38, UR5, PT ;  /* 0x0000000526007c0c */ /* 0x000fe4000bf66270 */
[----:B------:R-:W-:-:S02]  /*1bd0*/  ISETP.GE.AND P1, PT, R26, UR5, PT ;  /* 0x000000051a007c0c */ /* 0x000fc4000bf26270 */
[C---:B------:R-:W-:Y:S01]  /*1be0*/  LOP3.LUT R38, R3.reuse, 0x10, RZ, 0xfc, !PT ;  /* 0x0000001003267812 */ /* 0x040fe200078efcff */
[----:B------:R-:W2:Y:S01]  /*1bf0*/  @!P0 LDG.E.U16 R41, desc[UR6][R24.64] ;  /* 0x0000000618298981 */ /* 0x000ea2000c1e1500 */
[----:B------:R-:W-:Y:S02]  /*1c00*/  LOP3.LUT R27, R3, 0x8, RZ, 0xfc, !PT ;  /* 0x00000008031b7812 */ /* 0x000fe400078efcff */
[----:B------:R-:W-:Y:S02]  /*1c10*/  ISETP.GE.AND P0, PT, R38, UR5, PT ;  /* 0x0000000526007c0c */ /* 0x000fe4000bf06270 */
[----:B------:R-:W-:Y:S01]  /*1c20*/  ISETP.GE.AND P2, PT, R27, UR5, PT ;  /* 0x000000051b007c0c */ /* 0x000fe2000bf46270 */
[----:B------:R-:W-:Y:S01]  /*1c30*/  IMAD.WIDE R26, R12, 0x2, R76 ;  /* 0x000000020c1a7825 */ /* 0x000fe200078e024c */
[----:B------:R-:W-:Y:S02]  /*1c40*/  PRMT R82, RZ, 0x7610, R82 ;  /* 0x00007610ff527816 */ /* 0x000fe40000000052 */
[----:B------:R-:W-:Y:S01]  /*1c50*/  PRMT R90, RZ, 0x7610, R90 ;  /* 0x00007610ff5a7816 */ /* 0x000fe2000000005a */
[----:B------:R-:W-:-:S03]  /*1c60*/  IMAD.WIDE R84, R18, 0x2, R76 ;  /* 0x0000000212547825 */ /* 0x000fc600078e024c */
[----:B------:R0:W3:Y:S01]  /*1c70*/  @!P1 LDG.E.U16 R82, desc[UR6][R26.64] ;  /* 0x000000061a529981 */ /* 0x0000e2000c1e1500 */
[----:B------:R-:W-:-:S03]  /*1c80*/  LOP3.LUT R39, R3, 0x14, RZ, 0xfc, !PT ;  /* 0x0000001403277812 */ /* 0x000fc600078efcff */
[----:B------:R-:W4:Y:S01]  /*1c90*/  @!P0 LDG.E.U16 R90, desc[UR6][R84.64] ;  /* 0x00000006545a8981 */ /* 0x000f22000c1e1500 */
[----:B------:R-:W-:Y:S02]  /*1ca0*/  PRMT R38, RZ, 0x7610, R38 ;  /* 0x00007610ff267816 */ /* 0x000fe40000000026 */
[----:B0-----:R-:W-:Y:S01]  /*1cb0*/  LOP3.LUT R26, R3, 0x1c, RZ, 0xfc, !PT ;  /* 0x0000001c031a7812 */ /* 0x001fe200078efcff */
[----:B------:R-:W-:Y:S01]  /*1cc0*/  IMAD.WIDE R24, R14, 0x2, R76 ;  /* 0x000000020e187825 */ /* 0x000fe200078e024c */
[----:B------:R-:W-:Y:S02]  /*1cd0*/  ISETP.GE.AND P4, PT, R39, UR5, PT ;  /* 0x0000000527007c0c */ /* 0x000fe4000bf86270 */
[----:B------:R-:W-:Y:S02]  /*1ce0*/  ISETP.GE.AND P0, PT, R26, UR5, PT ;  /* 0x000000051a007c0c */ /* 0x000fe4000bf06270 */
[----:B------:R-:W-:Y:S01]  /*1cf0*/  LOP3.LUT R39, R3, 0x18, RZ, 0xfc, !PT ;  /* 0x0000001803277812 */ /* 0x000fe200078efcff */
[----:B------:R0:W5:Y:S01]  /*1d00*/  @!P3 LDG.E.U16 R38, desc[UR6][R24.64] ;  /* 0x000000061826b981 */ /* 0x000162000c1e1500 */
[----:B------:R-:W-:Y:S01]  /*1d10*/  PRMT R92, RZ, 0x7610, R92 ;  /* 0x00007610ff5c7816 */ /* 0x000fe2000000005c */
[----:B------:R-:W-:Y:S01]  /*1d20*/  IMAD.WIDE R88, R13, 0x2, R76 ;  /* 0x000000020d587825 */ /* 0x000fe200078e024c */
[----:B------:R-:W-:-:S02]  /*1d30*/  ISETP.GE.AND P1, PT, R39, UR5, PT ;  /* 0x0000000527007c0c */ /* 0x000fc4000bf26270 */
[----:B------:R-:W-:Y:S02]  /*1d40*/  PRMT R91, RZ, 0x7610, R91 ;  /* 0x00007610ff5b7816 */ /* 0x000fe4000000005b */
[----:B------:R-:W-:Y:S01]  /*1d50*/  LOP3.LUT R39, R3, 0x20, RZ, 0xfc, !PT ;  /* 0x0000002003277812 */ /* 0x000fe200078efcff */
[----:B------:R1:W3:Y:S01]  /*1d60*/  @!P2 LDG.E.U16 R92, desc[UR6][R88.64] ;  /* 0x00000006585ca981 */ /* 0x0002e2000c1e1500 */
[----:B0-----:R-:W-:-:S05]  /*1d70*/  IMAD.WIDE R24, R73, 0x2, R76 ;  /* 0x0000000249187825 */ /* 0x001fca00078e024c */
[----:B------:R0:W5:Y:S01]  /*1d80*/  @!P0 LDG.E.U16 R91, desc[UR6][R24.64] ;  /* 0x00000006185b8981 */ /* 0x000162000c1e1500 */
[----:B------:R-:W-:Y:S01]  /*1d90*/  ISETP.GE.AND P0, PT, R39, UR5, PT ;  /* 0x0000000527007c0c */ /* 0x000fe2000bf06270 */
[----:B------:R-:W-:Y:S01]  /*1da0*/  IMAD.WIDE R26, R16, 0x2, R76 ;  /* 0x00000002101a7825 */ /* 0x000fe200078e024c */
[----:B-1----:R-:W-:Y:S02]  /*1db0*/  PRMT R88, RZ, 0x7610, R88 ;  /* 0x00007610ff587816 */ /* 0x002fe40000000058 */
[----:B------:R-:W-:Y:S01]  /*1dc0*/  LOP3.LUT R39, R3, 0x24, RZ, 0xfc, !PT ;  /* 0x0000002403277812 */ /* 0x000fe200078efcff */
[----:B------:R-:W-:Y:S01]  /*1dd0*/  IMAD.WIDE R96, R72, 0x2, R76 ;  /* 0x0000000248607825 */ /* 0x000fe200078e024c */
[----:B------:R-:W-:Y:S02]  /*1de0*/  PRMT R86, RZ, 0x7610, R86 ;  /* 0x00007610ff567816 */ /* 0x000fe40000000056 */
[----:B------:R1:W5:Y:S01]  /*1df0*/  @!P1 LDG.E.U16 R88, desc[UR6][R26.64] ;  /* 0x000000061a589981 */ /* 0x000362000c1e1500 */
[----:B------:R-:W-:Y:S01]  /*1e00*/  ISETP.GE.AND P1, PT, R39, UR5, PT ;  /* 0x0000000527007c0c */ /* 0x000fe2000bf26270 */
[----:B------:R-:W-:Y:S01]  /*1e10*/  IMAD.WIDE R94, R15, 0x2, R76 ;  /* 0x000000020f5e7825 */ /* 0x000fe200078e024c */
[----:B------:R-:W-:-:S02]  /*1e20*/  PRMT R93, RZ, 0x7610, R93 ;  /* 0x00007610ff5d7816 */ /* 0x000fc4000000005d */
[C---:B0-----:R-:W-:Y:S01]  /*1e30*/  LOP3.LUT R24, R3.reuse, 0x28, RZ, 0xfc, !PT ;  /* 0x0000002803187812 */ /* 0x041fe200078efcff */
[----:B------:R-:W5:Y:S01]  /*1e40*/  @!P0 LDG.E.U16 R86, desc[UR6][R96.64] ;  /* 0x0000000660568981 */ /* 0x000f62000c1e1500 */
[----:B------:R-:W-:Y:S02]  /*1e50*/  PRMT R85, RZ, 0x7610, R85 ;  /* 0x00007610ff557816 */ /* 0x000fe40000000055 */
[----:B------:R-:W-:Y:S01]  /*1e60*/  ISETP.GE.AND P0, PT, R24, UR5, PT ;  /* 0x0000000518007c0c */ /* 0x000fe2000bf06270 */
[----:B------:R0:W5:Y:S01]  /*1e70*/  @!P4 LDG.E.U16 R93, desc[UR6][R94.64] ;  /* 0x000000065e5dc981 */ /* 0x000162000c1e1500 */
[----:B------:R-:W-:Y:S02]  /*1e80*/  LOP3.LUT R24, R3, 0x2c, RZ, 0xfc, !PT ;  /* 0x0000002c03187812 */ /* 0x000fe400078efcff */
[----:B-1----:R-:W-:Y:S01]  /*1e90*/  PRMT R26, RZ, 0x7610, R26 ;  /* 0x00007610ff1a7816 */ /* 0x002fe2000000001a */
[----:B0-----:R-:W-:Y:S01]  /*1ea0*/  IMAD.WIDE R94, R71, 0x2, R76 ;  /* 0x00000002475e7825 */ /* 0x001fe200078e024c */
[----:B------:R-:W-:-:S04]  /*1eb0*/  LOP3.LUT R39, R3, 0x30, RZ, 0xfc, !PT ;  /* 0x0000003003277812 */ /* 0x000fc800078efcff */
[----:B------:R0:W5:Y:S01]  /*1ec0*/  @!P1 LDG.E.U16 R85, desc[UR6][R94.64] ;  /* 0x000000065e559981 */ /* 0x000162000c1e1500 */
[----:B------:R-:W-:Y:S01]  /*1ed0*/  ISETP.GE.AND P1, PT, R24, UR5, PT ;  /* 0x0000000518007c0c */ /* 0x000fe2000bf26270 */
[----:B------:R-:W-:-:S05]  /*1ee0*/  IMAD.WIDE R24, R70, 0x2, R76 ;  /* 0x0000000246187825 */ /* 0x000fca00078e024c */
[----:B------:R1:W5:Y:S01]  /*1ef0*/  @!P0 LDG.E.U16 R26, desc[UR6][R24.64] ;  /* 0x00000006181a8981 */ /* 0x000362000c1e1500 */
[----:B------:R-:W-:Y:S02]  /*1f00*/  ISETP.GE.AND P0, PT, R39, UR5, PT ;  /* 0x0000000527007c0c */ /* 0x000fe4000bf06270 */
[----:B------:R-:W-:Y:S01]  /*1f10*/  PRMT R89, RZ, 0x7610, R89 ;  /* 0x00007610ff597816 */ /* 0x000fe20000000059 */
[----:B0-----:R-:W-:Y:S01]  /*1f20*/  IMAD.WIDE R94, R68, 0x2, R76 ;  /* 0x00000002445e7825 */ /* 0x001fe200078e024c */
[----:B------:R-:W-:-:S09]  /*1f30*/  LOP3.LUT R39, R3, 0x34, RZ, 0xfc, !PT ;  /* 0x0000003403277812 */ /* 0x000fd200078efcff */
[----:B------:R-:W5:Y:S01]  /*1f40*/  @!P0 LDG.E.U16 R89, desc[UR6][R94.64] ;  /* 0x000000065e598981 */ /* 0x000f62000c1e1500 */
[----:B------:R-:W-:Y:S01]  /*1f50*/  ISETP.GE.AND P0, PT, R39, UR5, PT ;  /* 0x0000000527007c0c */ /* 0x000fe2000bf06270 */
[----:B-1----:R-:W-:Y:S01]  /*1f60*/  IMAD.WIDE R24, R67, 0x2, R76 ;  /* 0x0000000243187825 */ /* 0x002fe200078e024c */
[----:B------:R-:W-:Y:S02]  /*1f70*/  PRMT R83, RZ, 0x7610, R83 ;  /* 0x00007610ff537816 */ /* 0x000fe40000000053 */
[----:B------:R-:W-:-:S09]  /*1f80*/  LOP3.LUT R39, R3, 0x38, RZ, 0xfc, !PT ;  /* 0x0000003803277812 */ /* 0x000fd200078efcff */
[----:B------:R0:W5:Y:S01]  /*1f90*/  @!P0 LDG.E.U16 R83, desc[UR6][R24.64] ;  /* 0x0000000618538981 */ /* 0x000162000c1e1500 */
[----:B------:R-:W-:Y:S02]  /*1fa0*/  ISETP.GE.AND P0, PT, R39, UR5, PT ;  /* 0x0000000527007c0c */ /* 0x000fe4000bf06270 */
[----:B------:R-:W-:Y:S01]  /*1fb0*/  PRMT R84, RZ, 0x7610, R84 ;  /* 0x00007610ff547816 */ /* 0x000fe20000000054 */
[----:B0-----:R-:W-:-:S10]  /*1fc0*/  IMAD.WIDE R24, R66, 0x2, R76 ;  /* 0x0000000242187825 */ /* 0x001fd400078e024c */
[----:B------:R0:W5:Y:S01]  /*1fd0*/  @!P0 LDG.E.U16 R84, desc[UR6][R24.64] ;  /* 0x0000000618548981 */ /* 0x000162000c1e1500 */
[----:B------:R-:W-:-:S04]  /*1fe0*/  LEA.HI R39, R0, 0x3c, RZ, 0x1c ;  /* 0x0000003c00277811 */ /* 0x000fc800078fe0ff */
[----:B------:R-:W-:Y:S02]  /*1ff0*/  ISETP.GE.AND P0, PT, R39, UR5, PT ;  /* 0x0000000527007c0c */ /* 0x000fe4000bf06270 */
[----:B------:R-:W-:Y:S01]  /*2000*/  PRMT R39, RZ, 0x7610, R39 ;  /* 0x00007610ff277816 */ /* 0x000fe20000000027 */
[----:B0-----:R-:W-:-:S10]  /*2010*/  IMAD.WIDE R24, R65, 0x2, R76 ;  /* 0x0000000241187825 */ /* 0x001fd400078e024c */
[----:B------:R0:W5:Y:S01]  /*2020*/  @!P0 LDG.E.U16 R39, desc[UR6][R24.64] ;  /* 0x0000000618278981 */ /* 0x000162000c1e1500 */
[----:B------:R-:W-:Y:S01]  /*2030*/  PRMT R27, RZ, 0x7610, R27 ;  /* 0x00007610ff1b7816 */ /* 0x000fe2000000001b */
[----:B------:R-:W-:-:S05]  /*2040*/  IMAD.WIDE R96, R69, 0x2, R76 ;  /* 0x0000000245607825 */ /* 0x000fca00078e024c */
[----:B------:R1:W5:Y:S01]  /*2050*/  @!P1 LDG.E.U16 R27, desc[UR6][R96.64] ;  /* 0x00000006601b9981 */ /* 0x000362000c1e1500 */
[----:B------:R-:W-:Y:S01]  /*2060*/  BAR.SYNC.DEFER_BLOCKING 0x0 ;  /* 0x0000000000007b1d */ /* 0x000fe20000010000 */
[----:B------:R-:W-:Y:S02]  /*2070*/  ISETP.GE.AND P0, PT, R61, UR5, PT ;  /* 0x000000053d007c0c */ /* 0x000fe4000bf06270 */
[----:B0-----:R-:W-:Y:S01]  /*2080*/  PRMT R25, RZ, 0x7610, R25 ;  /* 0x00007610ff197816 */ /* 0x001fe20000000019 */
[----:B-1----:R-:W-:Y:S01]  /*2090*/  IMAD.WIDE R96, R63, 0x2, R42 ;  /* 0x000000023f607825 */ /* 0x002fe200078e022a */
[----:B------:R-:W-:-:S03]  /*20a0*/  PRMT R24, RZ, 0x7610, R24 ;  /* 0x00007610ff187816 */ /* 0x000fc60000000018 */
[----:B------:R-:W-:-:S06]  /*20b0*/  IMAD.WIDE R98, R63, 0x2, R44 ;  /* 0x000000023f627825 */ /* 0x000fcc00078e022c */
[----:B------:R0:W5:Y:S04]  /*20c0*/  @!P0 LDG.E.U16 R25, desc[UR6][R96.64] ;  /* 0x0000000660198981 */ /* 0x000168000c1e1500 */
[----:B------:R1:W5:Y:S01]  /*20d0*/  @!P0 LDG.E.U16 R24, desc[UR6][R98.64] ;  /* 0x0000000662188981 */ /* 0x000362000c1e1500 */
[----:B0-----:R-:W-:-:S04]  /*20e0*/  IMAD.WIDE R96, R63, 0x2, R48 ;  /* 0x000000023f607825 */ /* 0x001fc800078e0230 */
[----:B-1----:R-:W-:-:S04]  /*20f0*/  IMAD.WIDE R98, R63, 0x2, R50 ;  /* 0x000000023f627825 */ /* 0x002fc800078e0232 */
[C---:B------:R-:W-:Y:S01]  /*2100*/  IMAD.WIDE R100, R63.reuse, 0x2, R54 ;  /* 0x000000023f647825 */ /* 0x040fe200078e0236 */
[----:B--2---:R0:W-:Y:S03]  /*2110*/  STS.U16 [R64+UR4], R41 ;  /* 0x0000002940007988 */ /* 0x0041e60008000404 */
[--C-:B0-----:R-:W-:Y:S01]  /*2120*/  IMAD.MOV.U32 R41, RZ, RZ, R87.reuse ;  /* 0x000000ffff297224 */ /* 0x101fe200078e0057 */
[----:B------:R-:W-:Y:S01]  /*2130*/  PRMT R87, RZ, 0x7610, R87 ;  /* 0x00007610ff577816 */ /* 0x000fe20000000057 */
[C---:B------:R-:W-:Y:S01]  /*2140*/  IMAD.WIDE R94, R63.reuse, 0x2, R40 ;  /* 0x000000023f5e7825 */ /* 0x040fe200078e0228 */
[----:B----4-:R0:W-:Y:S04]  /*2150*/  STS.U16 [R64+UR4+0x200], R90 ;  /* 0x0002005a40007988 */ /* 0x0101e80008000404 */
[----:B------:R1:W2:Y:S02]  /*2160*/  @!P0 LDG.E.U16 R87, desc[UR6][R94.64] ;  /* 0x000000065e578981 */ /* 0x0002a4000c1e1500 */
[----:B-1----:R-:W-:-:S02]  /*2170*/  IMAD.WIDE R94, R63, 0x2, R46 ;  /* 0x000000023f5e7825 */ /* 0x002fc400078e022e */
[----:B---3--:R-:W-:Y:S02]  /*2180*/  STS.U16 [R64+UR4+0x100], R92 ;  /* 0x0001005c40007988 */ /* 0x008fe40008000404 */
[--C-:B0-----:R-:W-:Y:S01]  /*2190*/  IMAD.MOV.U32 R90, RZ, RZ, R20.reuse ;  /* 0x000000ffff5a7224 */ /* 0x101fe200078e0014 */
[----:B------:R-:W-:Y:S01]  /*21a0*/  PRMT R20, RZ, 0x7610, R20 ;  /* 0x00007610ff147816 */ /* 0x000fe20000000014 */
[----:B-----5:R-:W-:Y:S04]  /*21b0*/  STS.U16 [R64+UR4+0x300], R88 ;  /* 0x0003005840007988 */ /* 0x020fe80008000404 */
[----:B------:R-:W-:Y:S04]  /*21c0*/  STS.U16 [R64+UR4+0x400], R86 ;  /* 0x0004005640007988 */ /* 0x000fe80008000404 */
[----:B------:R0:W-:Y:S04]  /*21d0*/  STS.U16 [R64+UR4+0x500], R26 ;  /* 0x0005001a40007988 */ /* 0x0001e80008000404 */
[----:B------:R1:W-:Y:S01]  /*21e0*/  STS.U16 [R64+UR4+0x600], R89 ;  /* 0x0006005940007988 */ /* 0x0003e20008000404 */
[----:B0-----:R-:W-:-:S06]  /*21f0*/  PRMT R26, RZ, 0x7610, R26 ;  /* 0x00007610ff1a7816 */ /* 0x001fcc000000001a */
[----:B------:R0:W3:Y:S01]  /*2200*/  @!P0 LDG.E.U16 R26, desc[UR6][R94.64] ;  /* 0x000000065e1a8981 */ /* 0x0000e2000c1e1500 */
[----:B-1----:R-:W-:-:S06]  /*2210*/  PRMT R89, RZ, 0x7610, R89 ;  /* 0x00007610ff597816 */ /* 0x002fcc0000000059 */
[----:B------:R1:W4:Y:S01]  /*2220*/  @!P0 LDG.E.U16 R89, desc[UR6][R96.64] ;  /* 0x0000000660598981 */ /* 0x000322000c1e1500 */
[C---:B0-----:R-:W-:Y:S01]  /*2230*/  IMAD.WIDE R94, R63.reuse, 0x2, R52 ;  /* 0x000000023f5e7825 */ /* 0x041fe200078e0234 */
[----:B-1----:R-:W-:Y:S02]  /*2240*/  PRMT R97, RZ, 0x7610, R97 ;  /* 0x00007610ff617816 */ /* 0x002fe40000000061 */
[----:B------:R0:W-:Y:S04]  /*2250*/  STS.U16 [R64+UR4+0x700], R84 ;  /* 0x0007005440007988 */ /* 0x0001e80008000404 */
[----:B------:R1:W-:Y:S04]  /*2260*/  STS.U16 [R62+UR4+0x280], R93 ;  /* 0x0002805d3e007988 */ /* 0x0003e80008000404 */
[----:B------:R5:W-:Y:S01]  /*2270*/  STS.U16 [R62+UR4+0x80], R82 ;  /* 0x000080523e007988 */ /* 0x000be20008000404 */
[----:B0-----:R-:W-:Y:S01]  /*2280*/  PRMT R84, RZ, 0x7610, R84 ;  /* 0x00007610ff547816 */ /* 0x001fe20000000054 */
[----:B-1----:R-:W-:-:S02]  /*2290*/  IMAD.WIDE R92, R63, 0x2, R74 ;  /* 0x000000023f5c7825 */ /* 0x002fc400078e024a */
[----:B------:R0:W-:Y:S01]  /*22a0*/  STS.U16 [R62+UR4+0x380], R91 ;  /* 0x0003805b3e007988 */ /* 0x0001e20008000404 */
[----:B-----5:R-:W-:-:S03]  /*22b0*/  PRMT R82, RZ, 0x7610, R82 ;  /* 0x00007610ff527816 */ /* 0x020fc60000000052 */
[----:B------:R1:W5:Y:S04]  /*22c0*/  @!P0 LDG.E.U16 R97, desc[UR6][R92.64] ;  /* 0x000000065c618981 */ /* 0x000368000c1e1500 */
[----:B------:R1:W4:Y:S01]  /*22d0*/  @!P0 LDG.E.U16 R84, desc[UR6][R98.64] ;  /* 0x0000000662548981 */ /* 0x000322000c1e1500 */
[--C-:B0-----:R-:W-:Y:S01]  /*22e0*/  IMAD.MOV.U32 R91, RZ, RZ, R21.reuse ;  /* 0x000000ffff5b7224 */ /* 0x101fe200078e0015 */
[----:B------:R-:W-:Y:S02]  /*22f0*/  PRMT R21, RZ, 0x7610, R21 ;  /* 0x00007610ff157816 */ /* 0x000fe40000000015 */
[----:B------:R0:W4:Y:S01]  /*2300*/  @!P0 LDG.E.U16 R82, desc[UR6][R94.64] ;  /* 0x000000065e528981 */ /* 0x000122000c1e1500 */
[----:B-1----:R-:W-:Y:S02]  /*2310*/  IMAD.MOV.U32 R92, RZ, RZ, R22 ;  /* 0x000000ffff5c7224 */ /* 0x002fe400078e0016 */
[----:B------:R-:W-:Y:S01]  /*2320*/  IMAD.MOV.U32 R93, RZ, RZ, R23 ;  /* 0x000000ffff5d7224 */ /* 0x000fe200078e0017 */
[----:B------:R-:W-:Y:S01]  /*2330*/  PRMT R86, RZ, 0x7610, R86 ;  /* 0x00007610ff567816 */ /* 0x000fe20000000056 */
[----:B------:R-:W-:-:S04]  /*2340*/  IMAD.WIDE R98, R63, 0x2, R92 ;  /* 0x000000023f627825 */ /* 0x000fc800078e025c */
[----:B0-----:R-:W-:Y:S01]  /*2350*/  IMAD.WIDE R94, R63, 0x2, R90 ;  /* 0x000000023f5e7825 */ /* 0x001fe200078e025a */
[----:B------:R0:W3:Y:S04]  /*2360*/  @!P0 LDG.E.U16 R20, desc[UR6][R98.64] ;  /* 0x0000000662148981 */ /* 0x0000e8000c1e1500 */
[----:B------:R1:W4:Y:S01]  /*2370*/  @!P0 LDG.E.U16 R21, desc[UR6][R94.64] ;  /* 0x000000065e158981 */ /* 0x000322000c1e1500 */
[----:B------:R-:W-:-:S03]  /*2380*/  PRMT R22, RZ, 0x7610, R22 ;  /* 0x00007610ff167816 */ /* 0x000fc60000000016 */
[----:B------:R1:W-:Y:S01]  /*2390*/  STS.U16 [R62+UR4+0x680], R83 ;  /* 0x000680533e007988 */ /* 0x0003e20008000404 */
[----:B0-----:R-:W-:Y:S02]  /*23a0*/  IMAD.MOV.U32 R98, RZ, RZ, R34 ;  /* 0x000000ffff627224 */ /* 0x001fe400078e0022 */
[----:B------:R-:W-:Y:S01]  /*23b0*/  IMAD.MOV.U32 R99, RZ, RZ, R35 ;  /* 0x000000ffff637224 */ /* 0x000fe200078e0023 */
[----:B------:R0:W3:Y:S01]  /*23c0*/  @!P0 LDG.E.U16 R86, desc[UR6][R100.64] ;  /* 0x0000000664568981 */ /* 0x0000e2000c1e1500 */
[----:B-1----:R-:W-:Y:S02]  /*23d0*/  IMAD.MOV.U32 R94, RZ, RZ, R32 ;  /* 0x000000ffff5e7224 */ /* 0x002fe400078e0020 */
[----:B------:R-:W-:Y:S01]  /*23e0*/  IMAD.MOV.U32 R95, RZ, RZ, R33 ;  /* 0x000000ffff5f7224 */ /* 0x000fe200078e0021 */
[----:B------:R-:W-:Y:S01]  /*23f0*/  PRMT R83, RZ, 0x7610, R83 ;  /* 0x00007610ff537816 */ /* 0x000fe20000000053 */
[----:B------:R-:W-:-:S04]  /*2400*/  IMAD.WIDE R34, R63, 0x2, R98 ;  /* 0x000000023f227825 */ /* 0x000fc800078e0262 */
[----:B------:R-:W-:Y:S01]  /*2410*/  IMAD.WIDE R32, R63, 0x2, R94 ;  /* 0x000000023f207825 */ /* 0x000fe200078e025e */
[----:B------:R-:W-:Y:S03]  /*2420*/  STS.U16 [R62+UR4+0x180], R38 ;  /* 0x000180263e007988 */ /* 0x000fe60008000404 */
[----:B0-----:R-:W-:Y:S01]  /*2430*/  IMAD.MOV.U32 R100, RZ, RZ, R36 ;  /* 0x000000ffff647224 */ /* 0x001fe200078e0024 */
[----:B------:R0:W-:Y:S01]  /*2440*/  STS.U16 [R62+UR4+0x480], R85 ;  /* 0x000480553e007988 */ /* 0x0001e20008000404 */
[--C-:B------:R-:W-:Y:S01]  /*2450*/  IMAD.MOV.U32 R101, RZ, RZ, R37.reuse ;  /* 0x000000ffff657224 */ /* 0x100fe200078e0025 */
[----:B------:R-:W-:Y:S02]  /*2460*/  PRMT R37, RZ, 0x7610, R37 ;  /* 0x00007610ff257816 */ /* 0x000fe40000000025 */
[----:B------:R1:W-:Y:S01]  /*2470*/  STS.U16 [R62+UR4+0x780], R39 ;  /* 0x000780273e007988 */ /* 0x0003e20008000404 */
[----:B------:R-:W-:-:S03]  /*2480*/  PRMT R88, RZ, 0x7610, R88 ;  /* 0x00007610ff587816 */ /* 0x000fc60000000058 */
[----:B------:R1:W3:Y:S01]  /*2490*/  @!P0 LDG.E.U16 R22, desc[UR6][R32.64] ;  /* 0x0000000620168981 */ /* 0x0002e2000c1e1500 */
[----:B0-----:R-:W-:-:S03]  /*24a0*/  PRMT R85, RZ, 0x7610, R85 ;  /* 0x00007610ff557816 */ /* 0x001fc60000000055 */
[----:B------:R0:W3:Y:S01]  /*24b0*/  @!P0 LDG.E.U16 R83, desc[UR6][R34.64] ;  /* 0x0000000622538981 */ /* 0x0000e2000c1e1500 */
[----:B-1----:R-:W-:-:S04]  /*24c0*/  IMAD.WIDE R38, R63, 0x2, R100 ;  /* 0x000000023f267825 */ /* 0x002fc800078e0264 */
[C---:B------:R-:W-:Y:S01]  /*24d0*/  IMAD.WIDE R32, R63.reuse, 0x2, R78 ;  /* 0x000000023f207825 */ /* 0x040fe200078e024e */
[----:B------:R-:W3:Y:S03]  /*24e0*/  @!P0 LDG.E.U16 R37, desc[UR6][R38.64] ;  /* 0x0000000626258981 */ /* 0x000ee6000c1e1500 */
[----:B0-----:R-:W-:Y:S01]  /*24f0*/  IMAD.WIDE R34, R63, 0x2, R80 ;  /* 0x000000023f227825 */ /* 0x001fe200078e0250 */
[----:B------:R-:W3:Y:S04]  /*2500*/  @!P0 LDG.E.U16 R85, desc[UR6][R32.64] ;  /* 0x0000000620558981 */ /* 0x000ee8000c1e1500 */
[----:B------:R-:W3:Y:S04]  /*2510*/  @!P0 LDG.E.U16 R88, desc[UR6][R34.64] ;  /* 0x0000000622588981 */ /* 0x000ee8000c1e1500 */
[----:B------:R-:W-:Y:S04]  /*2520*/  STS.U16 [R62+UR4+0x580], R27 ;  /* 0x0005801b3e007988 */ /* 0x000fe80008000404 */
[----:B--2---:R-:W-:Y:S04]  /*2530*/  STS.U16 [R64+UR4+0x800], R87 ;  /* 0x0008005740007988 */ /* 0x004fe80008000404 */
[----:B-----5:R-:W-:Y:S04]  /*2540*/  STS.U16 [R64+UR4+0xc00], R97 ;  /* 0x000c006140007988 */ /* 0x020fe80008000404 */
[----:B------:R-:W-:Y:S04]  /*2550*/  STS.U16 [R62+UR4+0x880], R25 ;  /* 0x000880193e007988 */ /* 0x000fe80008000404 */
[----:B----4-:R-:W-:Y:S04]  /*2560*/  STS.U16 [R62+UR4+0xc80], R21 ;  /* 0x000c80153e007988 */ /* 0x010fe80008000404 */
[----:B------:R-:W-:Y:S04]  /*2570*/  STS.U16 [R17+UR4+0x900], R24 ;  /* 0x0009001811007988 */ /* 0x000fe80008000404 */
[----:B---3--:R-:W-:Y:S04]  /*2580*/  STS.U16 [R17+UR4+0xd00], R20 ;  /* 0x000d001411007988 */ /* 0x008fe80008000404 */
[----:B------:R-:W-:Y:S04]  /*2590*/  STS.U16 [R19+UR4+0x980], R26 ;  /* 0x0009801a13007988 */ /* 0x000fe80008000404 */
        /* <DEDUP_REMOVED lines=8> */
[----:B------:R-:W-:Y:S01]  /*2620*/  STS.U16 [R59+UR4+0xf80], R88 ;  /* 0x000f80583b007988 */ /* 0x000fe20008000404 */
[----:B------:R-:W-:Y:S06]  /*2630*/  BAR.SYNC.DEFER_BLOCKING 0x0 ;  /* 0x0000000000007b1d */ /* 0x000fec0000010000 */
[----:B------:R-:W-:Y:S04]  /*2640*/  LDSM.16.MT88.4 R32, [R7] ;  /* 0x000000000720783b */ /* 0x000fe80000004200 */
[----:B------:R-:W0:Y:S04]  /*2650*/  LDSM.16.M88.4 R20, [R5+UR4+0x800] ;  /* 0x000800040514783b */ /* 0x000e280008000200 */
[----:B------:R-:W1:Y:S04]  /*2660*/  LDSM.16.MT88.4 R24, [R7+0x200] ;  /* 0x000200000718783b */ /* 0x000e680000004200 */
[----:B------:R-:W-:Y:S01]  /*2670*/  LDSM.16.M88.4 R36, [R60+UR4+0x800] ;  /* 0x000800043c24783b */ /* 0x000fe20008000200 */
[----:B0-----:R-:W-:Y:S03]  /*2680*/  HMMA.16816.F32.BF16 R28, R32, R20, R28 ;  /* 0x00000014201c723c */ /* 0x001fe6000004181c */
[----:B------:R-:W0:-:S15]  /*2690*/  LDSM.16.MT88.4 R32, [R7+0x400] ;  /* 0x000400000720783b */ /* 0x000e1e0000004200 */
[----:B------:R-:W-:-:S06]  /*26a0*/  NOP ;  /* 0x0000000000007918 */ /* 0x000fcc0000000000 */
[----:B-1----:R-:W-:Y:S01]  /*26b0*/  HMMA.16816.F32.BF16 R24, R24, R22, R28 ;  /* 0x000000161818723c */ /* 0x002fe2000004181c */
[----:B------:R-:W1:Y:S01]  /*26c0*/  LDSM.16.MT88.4 R28, [R7+0x600] ;  /* 0x00060000071c783b */ /* 0x000e620000004200 */
[----:B------:R-:W-:-:S05]  /*26d0*/  VIADD R57, R57, 0xffffffff ;  /* 0xffffffff39397836 */ /* 0x000fca0000000000 */
[----:B------:R-:W-:-:S15]  /*26e0*/  ISETP.NE.U32.AND P0, PT, R57, RZ, PT ;  /* 0x000000ff3900720c */ /* 0x000fde0003f05070 */
[----:B------:R-:W-:-:S02]  /*26f0*/  NOP ;  /* 0x0000000000007918 */ /* 0x000fc40000000000 */
[----:B0-----:R-:W-:Y:S01]  /*2700*/  HMMA.16816.F32.BF16 R24, R32, R36, R24 ;  /* 0x000000242018723c */ /* 0x001fe20000041818 */
[----:B------:R-:W-:Y:S01]  /*2710*/  IMAD.WIDE R40, R11, 0x2, R40 ;  /* 0x000000020b287825 */ /* 0x000fe200078e0228 */
[----:B------:R-:W-:-:S03]  /*2720*/  UIADD3 UR5, UR5, -0x40, URZ ;  /* 0xffffffc005057890 */ /* 0x000fc6000fffe03f */
[----:B------:R-:W-:-:S04]  /*2730*/  IMAD.WIDE R80, R11, 0x2, R80 ;  /* 0x000000020b507825 */ /* 0x000fc800078e0250 */
[----:B------:R-:W-:-:S04]  /*2740*/  IMAD.WIDE R78, R11, 0x2, R78 ;  /* 0x000000020b4e7825 */ /* 0x000fc800078e024e */
[----:B------:R-:W-:-:S04]  /*2750*/  IMAD.WIDE R36, R11, 0x2, R100 ;  /* 0x000000020b247825 */ /* 0x000fc800078e0264 */
[----:B------:R-:W-:-:S04]  /*2760*/  IMAD.WIDE R34, R11, 0x2, R98 ;  /* 0x000000020b227825 */ /* 0x000fc800078e0262 */
[----:B------:R-:W-:-:S03]  /*2770*/  IMAD.WIDE R32, R11, 0x2, R94 ;  /* 0x000000020b207825 */ /* 0x000fc600078e025e */
[----:B-1----:R-:W-:Y:S01]  /*2780*/  HMMA.16816.F32.BF16 R28, R28, R38, R24 ;  /* 0x000000261c1c723c */ /* 0x002fe20000041818 */
[----:B------:R-:W-:-:S04]  /*2790*/  IMAD.WIDE R22, R11, 0x2, R92 ;  /* 0x000000020b167825 */ /* 0x000fc800078e025c */
        /* <DEDUP_REMOVED lines=10> */
[----:B------:R-:W-:Y:S01]  /*2840*/  IMAD.MOV.U32 R87, RZ, RZ, R41 ;  /* 0x000000ffff577224 */ /* 0x000fe200078e0029 */
[----:B------:R-:W-:Y:S06]  /*2850*/  @P0 BRA `(.L_x_1) ;  /* 0xfffffff000c40947 */ /* 0x000fec000383ffff */
[----:B------:R-:W-:Y:S02]  /*2860*/  F2FP.BF16.F32.PACK_AB R30, R31, R30 ;  /* 0x0000001e1f1e723e */ /* 0x000fe400000010ff */
[----:B------:R-:W-:-:S07]  /*2870*/  F2FP.BF16.F32.PACK_AB R28, R29, R28 ;  /* 0x0000001c1d1c723e */ /* 0x000fce00000010ff */
.L_x_0:
[----:B------:R-:W-:Y:S01]  /*2880*/  BAR.SYNC.DEFER_BLOCKING 0x0 ;  /* 0x0000000000007b1d */ /* 0x000fe20000010000 */
[----:B------:R-:W-:Y:S01]  /*2890*/  SHF.R.S32.HI R9, RZ, 0x3, R0 ;  /* 0x00000003ff097819 */ /* 0x000fe20000011400 */
[----:B------:R-:W-:Y:S01]  /*28a0*/  IMAD.SHL.U32 R5, R0, 0x40, RZ ;  /* 0x0000004000057824 */ /* 0x000fe200078e00ff */
[----:B------:R-:W-:Y:S01]  /*28b0*/  LOP3.LUT R4, R4, 0x3c, RZ, 0xc0, !PT ;  /* 0x0000003c04047812 */ /* 0x000fe200078ec0ff */
[C---:B------:R-:W-:Y:S01]  /*28c0*/  IMAD.SHL.U32 R8, R0.reuse, 0x8, RZ ;  /* 0x0000000800087824 */ /* 0x040fe200078e00ff */
[----:B------:R-:W-:Y:S01]  /*28d0*/  SGXT R9, R9, 0x1 ;  /* 0x000000010909781a */ /* 0x000fe20000000200 */
[----:B------:R-:W-:Y:S01]  /*28e0*/  ULDC.64 UR8, c[0x0][0x228] ;  /* 0x00008a0000087ab9 */ /* 0x000fe20000000a00 */
[----:B------:R-:W-:Y:S02]  /*28f0*/  LOP3.LUT R7, R0, 0x20, RZ, 0xc0, !PT ;  /* 0x0000002000077812 */ /* 0x000fe400078ec0ff */
[----:B------:R-:W-:Y:S02]  /*2900*/  LOP3.LUT R9, R9, 0xc0, RZ, 0xc0, !PT ;  /* 0x000000c009097812 */ /* 0x000fe400078ec0ff */
[----:B------:R-:W-:Y:S01]  /*2910*/  LOP3.LUT R4, R4, 0x40, R5, 0xf8, !PT ;  /* 0x0000004004047812 */ /* 0x000fe200078ef805 */
[----:B------:R-:W-:Y:S01]  /*2920*/  IMAD.SHL.U32 R5, R7, 0x2, RZ ;  /* 0x0000000207057824 */ /* 0x000fe200078e00ff */
[----:B------:R-:W-:-:S02]  /*2930*/  LOP3.LUT R8, R9, 0x38, R8, 0xf8, !PT ;  /* 0x0000003809087812 */ /* 0x000fc400078ef808 */
[----:B------:R-:W-:Y:S02]  /*2940*/  LEA.HI R4, R7, R4, RZ, 0x1c ;  /* 0x0000000407047211 */ /* 0x000fe400078fe0ff */
[----:B------:R-:W-:Y:S02]  /*2950*/  LOP3.LUT R10, R8, R5, RZ, 0x3c, !PT ;  /* 0x00000005080a7212 */ /* 0x000fe400078e3cff */
[----:B------:R-:W-:Y:S02]  /*2960*/  SHF.R.S32.HI R5, RZ, 0x4, R0 ;  /* 0x00000004ff057819 */ /* 0x000fe40000011400 */
[----:B------:R-:W-:Y:S02]  /*2970*/  PRMT R12, R28, 0x7632, R12 ;  /* 0x000076321c0c7816 */ /* 0x000fe4000000000c */
[C---:B------:R-:W-:Y:S01]  /*2980*/  LOP3.LUT R0, R4.reuse, 0x4, RZ, 0x3c, !PT ;  /* 0x0000000404007812 */ /* 0x040fe200078e3cff */
[----:B------:R0:W-:Y:S01]  /*2990*/  STS.U16 [R4+UR4], R28 ;  /* 0x0000001c04007988 */ /* 0x0001e20008000404 */
[----:B------:R-:W-:-:S02]  /*29a0*/  LOP3.LUT R7, R4, 0x40, RZ, 0x3c, !PT ;  /* 0x0000004004077812 */ /* 0x000fc400078e3cff */
[----:B------:R-:W-:Y:S01]  /*29b0*/  PRMT R14, R30, 0x7632, R14 ;  /* 0x000076321e0e7816 */ /* 0x000fe2000000000e */
[----:B------:R1:W-:Y:S01]  /*29c0*/  STS.U16 [R0+UR4+0x100], R12 ;  /* 0x0001000c00007988 */ /* 0x0003e20008000404 */
[----:B------:R-:W-:Y:S02]  /*29d0*/  LOP3.LUT R8, R4, 0x44, RZ, 0x3c, !PT ;  /* 0x0000004404087812 */ /* 0x000fe400078e3cff */
[----:B------:R-:W-:Y:S01]  /*29e0*/  SGXT R5, R5, 0x1 ;  /* 0x000000010505781a */ /* 0x000fe20000000200 */
[----:B------:R-:W-:Y:S01]  /*29f0*/  STS.U16 [R7+UR4+0x80], R30 ;  /* 0x0000801e07007988 */ /* 0x000fe20008000404 */
[----:B------:R-:W-:Y:S02]  /*2a00*/  ISETP.GE.AND P0, PT, R2, UR8, PT ;  /* 0x0000000802007c0c */ /* 0x000fe4000bf06270 */
[----:B------:R-:W-:Y:S01]  /*2a10*/  LOP3.LUT R10, R10, 0x104, R5, 0xf8, !PT ;  /* 0x000001040a0a7812 */ /* 0x000fe200078ef805 */
[----:B------:R2:W-:Y:S01]  /*2a20*/  STS.U16 [R8+UR4+0x180], R14 ;  /* 0x0001800e08007988 */ /* 0x0005e20008000404 */
[----:B0-----:R-:W-:-:S02]  /*2a30*/  LOP3.LUT R4, R6, 0x8, R3, 0xfe, !PT ;  /* 0x0000000806047812 */ /* 0x001fc400078efe03 */
[----:B------:R-:W-:Y:S01]  /*2a40*/  LOP3.LUT R9, R10, 0x4, RZ, 0x3c, !PT ;  /* 0x000000040a097812 */ /* 0x000fe200078e3cff */
[----:B------:R-:W-:Y:S01]  /*2a50*/  BAR.SYNC.DEFER_BLOCKING 0x0 ;  /* 0x0000000000007b1d */ /* 0x000fe20000010000 */
[----:B-1----:R-:W-:-:S05]  /*2a60*/  LOP3.LUT R0, R6, 0xc, R3, 0xfe, !PT ;  /* 0x0000000c06007812 */ /* 0x002fca00078efe03 */
[----:B------:R-:W0:Y:S04]  /*2a70*/  LDS R11, [R10+UR4] ;  /* 0x000000040a0b7984 */ /* 0x000e280008000800 */
[----:B------:R1:W3:Y:S01]  /*2a80*/  LDS R13, [R9+UR4] ;  /* 0x00000004090d7984 */ /* 0x0002e20008000800 */
[----:B------:R-:W-:Y:S02]  /*2a90*/  ULDC UR4, c[0x0][0x244] ;  /* 0x0000910000047ab9 */ /* 0x000fe40000000800 */
[----:B------:R-:W-:Y:S01]  /*2aa0*/  IMAD R5, R2, UR4, RZ ;  /* 0x0000000402057c24 */ /* 0x000fe2000f8e02ff */
[----:B------:R-:W-:Y:S01]  /*2ab0*/  ULDC.64 UR4, c[0x0][0x220] ;  /* 0x0000880000047ab9 */ /* 0x000fe20000000a00 */
[C---:B------:R-:W-:Y:S02]  /*2ac0*/  LOP3.LUT R2, R6.reuse, R3, RZ, 0xfc, !PT ;  /* 0x0000000306027212 */ /* 0x040fe400078efcff */
[----:B------:R-:W-:-:S02]  /*2ad0*/  LOP3.LUT R3, R6, 0x4, R3, 0xfe, !PT ;  /* 0x0000000406037812 */ /* 0x000fc400078efe03 */
[----:B--2---:R-:W-:Y:S01]  /*2ae0*/  LEA R8, P1, R5, UR4, 0x1 ;  /* 0x0000000405087c11 */ /* 0x004fe2000f8208ff */
[----:B------:R-:W-:Y:S01]  /*2af0*/  ULDC UR4, c[0x0][0x248] ;  /* 0x0000920000047ab9 */ /* 0x000fe20000000800 */
[C---:B------:R-:W-:Y:S01]  /*2b00*/  ISETP.LT.AND P3, PT, R2.reuse, UR9, !P0 ;  /* 0x0000000902007c0c */ /* 0x040fe2000c761270 */
[----:B------:R-:W-:Y:S01]  /*2b10*/  IMAD R7, R3, UR4, RZ ;  /* 0x0000000403077c24 */ /* 0x000fe2000f8e02ff */
[----:B------:R-:W-:Y:S01]  /*2b20*/  LEA.HI.X.SX32 R12, R5, UR5, 0x1, P1 ;  /* 0x00000005050c7c11 */ /* 0x000fe200088f0eff */
[----:B------:R-:W-:Y:S01]  /*2b30*/  IMAD R5, R2, UR4, RZ ;  /* 0x0000000402057c24 */ /* 0x000fe2000f8e02ff */
[----:B------:R-:W-:Y:S01]  /*2b40*/  ISETP.LT.AND P2, PT, R3, UR9, !P0 ;  /* 0x0000000903007c0c */ /* 0x000fe2000c741270 */
[C---:B-1----:R-:W-:Y:S01]  /*2b50*/  IMAD R9, R4.reuse, UR4, RZ ;  /* 0x0000000404097c24 */ /* 0x042fe2000f8e02ff */
[----:B------:R-:W-:Y:S01]  /*2b60*/  ISETP.LT.AND P1, PT, R4, UR9, !P0 ;  /* 0x0000000904007c0c */ /* 0x000fe2000c721270 */
[C---:B------:R-:W-:Y:S01]  /*2b70*/  IMAD R10, R0.reuse, UR4, RZ ;  /* 0x00000004000a7c24 */ /* 0x040fe2000f8e02ff */
[----:B------:R-:W-:-:S02]  /*2b80*/  ISETP.LT.AND P0, PT, R0, UR9, !P0 ;  /* 0x0000000900007c0c */ /* 0x000fc4000c701270 */
[-C--:B------:R-:W-:Y:S02]  /*2b90*/  LEA R2, P4, R5, R8.reuse, 0x1 ;  /* 0x0000000805027211 */ /* 0x080fe400078808ff */
[-C--:B------:R-:W-:Y:S02]  /*2ba0*/  LEA R4, P6, R7, R8.reuse, 0x1 ;  /* 0x0000000807047211 */ /* 0x080fe400078c08ff */
[----:B------:R-:W-:Y:S02]  /*2bb0*/  LEA R6, P5, R9, R8, 0x1 ;  /* 0x0000000809067211 */ /* 0x000fe400078a08ff */
[-C--:B------:R-:W-:Y:S02]  /*2bc0*/  LEA.HI.X.SX32 R3, R5, R12.reuse, 0x1, P4 ;  /* 0x0000000c05037211 */ /* 0x080fe400020f0eff */
[-C--:B------:R-:W-:Y:S02]  /*2bd0*/  LEA.HI.X.SX32 R5, R7, R12.reuse, 0x1, P6 ;  /* 0x0000000c07057211 */ /* 0x080fe400030f0eff */
[----:B------:R-:W-:-:S02]  /*2be0*/  LEA.HI.X.SX32 R7, R9, R12, 0x1, P5 ;  /* 0x0000000c09077211 */ /* 0x000fc400028f0eff */
[C---:B------:R-:W-:Y:S02]  /*2bf0*/  LEA R8, P4, R10.reuse, R8, 0x1 ;  /* 0x000000080a087211 */ /* 0x040fe400078808ff */
[----:B0-----:R-:W-:Y:S01]  /*2c00*/  PRMT R0, R11, 0x7632, R0 ;  /* 0x000076320b007816 */ /* 0x001fe20000000000 */
[----:B------:R0:W-:Y:S01]  /*2c10*/  @P3 STG.E.U16 desc[UR6][R2.64], R11 ;  /* 0x0000000b02003986 */ /* 0x0001e2000c101506 */
[----:B------:R-:W-:-:S03]  /*2c20*/  LEA.HI.X.SX32 R9, R10, R12, 0x1, P4 ;  /* 0x0000000c0a097211 */ /* 0x000fc600020f0eff */
[----:B---3--:R0:W-:Y:S04]  /*2c30*/  @P2 STG.E.U16 desc[UR6][R4.64], R13 ;  /* 0x0000000d04002986 */ /* 0x0081e8000c101506 */
[----:B------:R0:W-:Y:S01]  /*2c40*/  @P1 STG.E.U16 desc[UR6][R6.64], R0 ;  /* 0x0000000006001986 */ /* 0x0001e2000c101506 */
[----:B------:R-:W-:Y:S05]  /*2c50*/  @!P0 EXIT ;  /* 0x000000000000894d */ /* 0x000fea0003800000 */
[----:B0-----:R-:W-:-:S05]  /*2c60*/  PRMT R4, R13, 0x7632, R4 ;  /* 0x000076320d047816 */ /* 0x001fca0000000004 */
[----:B------:R-:W-:Y:S01]  /*2c70*/  STG.E.U16 desc[UR6][R8.64], R4 ;  /* 0x0000000408007986 */ /* 0x000fe2000c101506 */
[----:B------:R-:W-:Y:S05]  /*2c80*/  EXIT ;  /* 0x000000000000794d */ /* 0x000fea0003800000 */
.L_x_2:
[----:B------:R-:W-:-:S00]  /*2c90*/  BRA `(.L_x_2) ;  /* 0xfffffffc00fc7947 */ /* 0x000fc0000383ffff */
[----:B------:R-:W-:-:S00]  /*2ca0*/  NOP ;  /* 0x0000000000007918 */ /* 0x000fc00000000000 */
        /* <DEDUP_REMOVED lines=13> */
.L_x_3:


//--------------------- .nv.shared.matmul_kernel  --------------------------
	.section	.nv.shared.matmul_kernel,"aw",@nobits
	.sectionflags	@""
	.align	16
	.zero		1024


//--------------------- .nv.shared.reserved.0     --------------------------
	.section	.nv.shared.reserved.0,"aw",@nobits
	.weak		__nv_reservedSMEM_offset_0_alias
	.size		__nv_reservedSMEM_offset_0_alias, 0, 0
	.other		__nv_reservedSMEM_offset_0_alias,@"STO_CUDA_RESERVED_SHARED STV_DEFAULT"
__nv_reservedSMEM_offset_0_alias:
	.zero		0


//--------------------- .nv.constant0.matmul_kernel --------------------------
	.section	.nv.constant0.matmul_kernel,"a",@progbits
	.sectionflags	@""
	.align	4
.nv.constant0.matmul_kernel:
	.zero		608


//--------------------- SYMBOLS --------------------------

	.type		.nv.reservedSmem.offset0,@object
	.size		.nv.reservedSmem.offset0,0x4
